//
// Generated by NVIDIA NVVM Compiler
//
// Compiler Build ID: CL-36424714
// Cuda compilation tools, release 13.0, V13.0.88
// Based on NVVM 20.0.0
//

.version 9.0
.target sm_100
.address_size 64

	// .globl	_Z7cudaBFSPjS_iPiS0_i

.visible .entry _Z7cudaBFSPjS_iPiS0_i(
	.param .u64 .ptr .align 1 _Z7cudaBFSPjS_iPiS0_i_param_0,
	.param .u64 .ptr .align 1 _Z7cudaBFSPjS_iPiS0_i_param_1,
	.param .u32 _Z7cudaBFSPjS_iPiS0_i_param_2,
	.param .u64 .ptr .align 1 _Z7cudaBFSPjS_iPiS0_i_param_3,
	.param .u64 .ptr .align 1 _Z7cudaBFSPjS_iPiS0_i_param_4,
	.param .u32 _Z7cudaBFSPjS_iPiS0_i_param_5
)
{
	.reg .pred 	%p<33>;
	.reg .b16 	%rs<11>;
	.reg .b32 	%r<173>;
	.reg .b64 	%rd<60>;

	ld.param.u64 	%rd11, [_Z7cudaBFSPjS_iPiS0_i_param_0];
	ld.param.u64 	%rd12, [_Z7cudaBFSPjS_iPiS0_i_param_1];
	ld.param.u32 	%r50, [_Z7cudaBFSPjS_iPiS0_i_param_2];
	ld.param.u64 	%rd13, [_Z7cudaBFSPjS_iPiS0_i_param_4];
	ld.param.u32 	%r51, [_Z7cudaBFSPjS_iPiS0_i_param_5];
	cvta.to.global.u64 	%rd1, %rd13;
	cvta.to.global.u64 	%rd2, %rd12;
	cvta.to.global.u64 	%rd3, %rd11;
	mov.u32 	%r52, %ntid.x;
	mov.u32 	%r53, %ctaid.x;
	mov.u32 	%r54, %tid.x;
	mad.lo.s32 	%r158, %r52, %r53, %r54;
	setp.ge.s32 	%p1, %r158, %r50;
	@%p1 bra 	$L__BB0_36;
	setp.eq.s32 	%p2, %r51, 1;
	@%p2 bra 	$L__BB0_2;
	bra.uni 	$L__BB0_23;
$L__BB0_2:
	mul.lo.s32 	%r3, %r158, 108;
	add.s32 	%r4, %r3, 81;
	mov.u32 	%r160, %r3;
$L__BB0_3:
	mul.wide.s32 	%rd32, %r160, 4;
	add.s64 	%rd33, %rd3, %rd32;
	ld.global.u32 	%r103, [%rd33];
	setp.eq.s32 	%p12, %r103, 0;
	@%p12 bra 	$L__BB0_5;
	add.s32 	%r160, %r160, 1;
	setp.lt.s32 	%p13, %r160, %r4;
	@%p13 bra 	$L__BB0_3;
$L__BB0_5:
	setp.eq.s32 	%p14, %r160, %r4;
	@%p14 bra 	$L__BB0_36;
	sub.s32 	%r8, %r160, %r3;
	mul.hi.s32 	%r105, %r8, 954437177;
	shr.u32 	%r106, %r105, 31;
	shr.s32 	%r107, %r105, 1;
	add.s32 	%r9, %r107, %r106;
	mul.lo.s32 	%r108, %r9, 9;
	sub.s32 	%r10, %r8, %r108;
	mul.hi.s32 	%r109, %r8, 1272582903;
	shr.u32 	%r110, %r109, 31;
	shr.s32 	%r111, %r109, 3;
	add.s32 	%r112, %r111, %r110;
	cvt.u16.u32 	%rs6, %r10;
	mul.lo.s16 	%rs7, %rs6, 86;
	shr.u16 	%rs8, %rs7, 15;
	shr.u16 	%rs9, %rs7, 8;
	add.s16 	%rs10, %rs9, %rs8;
	cvt.u32.u16 	%r113, %rs10;
	cvt.s32.s8 	%r114, %r113;
	mad.lo.s32 	%r115, %r112, 3, %r3;
	add.s32 	%r116, %r115, %r114;
	add.s32 	%r117, %r116, 99;
	mul.wide.s32 	%rd34, %r117, 4;
	add.s64 	%rd4, %rd3, %rd34;
	add.s32 	%r11, %r9, 81;
	add.s32 	%r12, %r10, 90;
	sub.s32 	%r13, %r117, %r3;
	mov.b32 	%r161, 1;
$L__BB0_7:
	add.s32 	%r118, %r3, %r9;
	add.s32 	%r119, %r118, 81;
	mul.wide.s32 	%rd35, %r119, 4;
	add.s64 	%rd36, %rd3, %rd35;
	ld.global.u32 	%r120, [%rd36];
	add.s32 	%r121, %r161, -1;
	mov.b32 	%r122, 1;
	shl.b32 	%r15, %r122, %r121;
	and.b32  	%r123, %r120, %r15;
	setp.eq.s32 	%p15, %r123, 0;
	@%p15 bra 	$L__BB0_21;
	add.s32 	%r124, %r3, %r10;
	add.s32 	%r125, %r124, 90;
	mul.wide.s32 	%rd37, %r125, 4;
	add.s64 	%rd38, %rd3, %rd37;
	ld.global.u32 	%r126, [%rd38];
	and.b32  	%r127, %r126, %r15;
	setp.eq.s32 	%p16, %r127, 0;
	@%p16 bra 	$L__BB0_21;
	ld.global.u32 	%r128, [%rd4];
	and.b32  	%r129, %r128, %r15;
	setp.eq.s32 	%p17, %r129, 0;
	@%p17 bra 	$L__BB0_21;
	ld.param.u64 	%rd59, [_Z7cudaBFSPjS_iPiS0_i_param_3];
	cvta.to.global.u64 	%rd39, %rd59;
	atom.global.add.u32 	%r131, [%rd39], 1;
	mul.lo.s32 	%r16, %r131, 108;
	mul.lo.s32 	%r164, %r131, 81;
	mov.b32 	%r162, 0;
$L__BB0_11:
	add.s32 	%r21, %r162, %r3;
	mul.wide.s32 	%rd40, %r21, 4;
	add.s64 	%rd5, %rd3, %rd40;
	ld.global.u32 	%r132, [%rd5];
	add.s32 	%r133, %r162, %r16;
	mul.wide.s32 	%rd41, %r133, 4;
	add.s64 	%rd6, %rd2, %rd41;
	st.global.u32 	[%rd6], %r132;
	setp.ne.s32 	%p18, %r132, 0;
	add.s32 	%r134, %r8, %r16;
	setp.eq.s32 	%p19, %r21, %r134;
	or.pred  	%p20, %p18, %p19;
	@%p20 bra 	$L__BB0_13;
	mul.wide.s32 	%rd42, %r164, 4;
	add.s64 	%rd43, %rd1, %rd42;
	st.global.u32 	[%rd43], %r162;
	add.s32 	%r164, %r164, 1;
$L__BB0_13:
	add.s32 	%r135, %r21, 1;
	ld.global.u32 	%r136, [%rd5+4];
	st.global.u32 	[%rd6+4], %r136;
	setp.ne.s32 	%p21, %r136, 0;
	setp.eq.s32 	%p22, %r135, %r134;
	or.pred  	%p23, %p21, %p22;
	@%p23 bra 	$L__BB0_15;
	add.s32 	%r138, %r162, 1;
	mul.wide.s32 	%rd44, %r164, 4;
	add.s64 	%rd45, %rd1, %rd44;
	st.global.u32 	[%rd45], %r138;
	add.s32 	%r164, %r164, 1;
$L__BB0_15:
	add.s32 	%r139, %r21, 2;
	ld.global.u32 	%r140, [%rd5+8];
	st.global.u32 	[%rd6+8], %r140;
	setp.ne.s32 	%p24, %r140, 0;
	add.s32 	%r141, %r8, %r16;
	setp.eq.s32 	%p25, %r139, %r141;
	or.pred  	%p26, %p24, %p25;
	@%p26 bra 	$L__BB0_17;
	add.s32 	%r142, %r162, 2;
	mul.wide.s32 	%rd46, %r164, 4;
	add.s64 	%rd47, %rd1, %rd46;
	st.global.u32 	[%rd47], %r142;
	add.s32 	%r164, %r164, 1;
$L__BB0_17:
	add.s32 	%r143, %r21, 3;
	ld.global.u32 	%r144, [%rd5+12];
	st.global.u32 	[%rd6+12], %r144;
	setp.ne.s32 	%p27, %r144, 0;
	add.s32 	%r28, %r8, %r16;
	setp.eq.s32 	%p28, %r143, %r28;
	or.pred  	%p29, %p27, %p28;
	@%p29 bra 	$L__BB0_19;
	add.s32 	%r145, %r162, 3;
	mul.wide.s32 	%rd48, %r164, 4;
	add.s64 	%rd49, %rd1, %rd48;
	st.global.u32 	[%rd49], %r145;
	add.s32 	%r164, %r164, 1;
$L__BB0_19:
	add.s32 	%r162, %r162, 4;
	setp.ne.s32 	%p30, %r162, 108;
	@%p30 bra 	$L__BB0_11;
	mul.wide.s32 	%rd50, %r28, 4;
	add.s64 	%rd51, %rd2, %rd50;
	st.global.u32 	[%rd51], %r161;
	not.b32 	%r146, %r15;
	add.s32 	%r147, %r11, %r16;
	mul.wide.s32 	%rd52, %r147, 4;
	add.s64 	%rd53, %rd2, %rd52;
	ld.global.u32 	%r148, [%rd53];
	and.b32  	%r149, %r148, %r146;
	st.global.u32 	[%rd53], %r149;
	add.s32 	%r150, %r12, %r16;
	mul.wide.s32 	%rd54, %r150, 4;
	add.s64 	%rd55, %rd2, %rd54;
	ld.global.u32 	%r151, [%rd55];
	and.b32  	%r152, %r151, %r146;
	st.global.u32 	[%rd55], %r152;
	add.s32 	%r153, %r13, %r16;
	mul.wide.s32 	%rd56, %r153, 4;
	add.s64 	%rd57, %rd2, %rd56;
	ld.global.u32 	%r154, [%rd57];
	and.b32  	%r155, %r154, %r146;
	st.global.u32 	[%rd57], %r155;
$L__BB0_21:
	add.s32 	%r161, %r161, 1;
	setp.eq.s32 	%p31, %r161, 10;
	@%p31 bra 	$L__BB0_22;
	bra.uni 	$L__BB0_7;
$L__BB0_22:
	mov.u32 	%r156, %ntid.x;
	mov.u32 	%r157, %nctaid.x;
	mad.lo.s32 	%r158, %r156, %r157, %r158;
	setp.lt.s32 	%p32, %r158, %r50;
	@%p32 bra 	$L__BB0_2;
	bra.uni 	$L__BB0_36;
$L__BB0_23:
	mul.lo.s32 	%r34, %r158, 108;
	add.s32 	%r35, %r34, 81;
	mov.u32 	%r170, %r34;
$L__BB0_24:
	mul.wide.s32 	%rd14, %r170, 4;
	add.s64 	%rd15, %rd3, %rd14;
	ld.global.u32 	%r55, [%rd15];
	setp.eq.s32 	%p3, %r55, 0;
	@%p3 bra 	$L__BB0_26;
	add.s32 	%r170, %r170, 1;
	setp.lt.s32 	%p4, %r170, %r35;
	@%p4 bra 	$L__BB0_24;
$L__BB0_26:
	setp.eq.s32 	%p5, %r170, %r35;
	@%p5 bra 	$L__BB0_36;
	sub.s32 	%r39, %r170, %r34;
	mul.hi.s32 	%r57, %r39, 954437177;
	shr.u32 	%r58, %r57, 31;
	shr.s32 	%r59, %r57, 1;
	add.s32 	%r60, %r59, %r58;
	add.s32 	%r61, %r35, %r60;
	mul.lo.s32 	%r62, %r60, 9;
	sub.s32 	%r63, %r39, %r62;
	add.s32 	%r41, %r63, 90;
	add.s32 	%r64, %r41, %r34;
	mul.hi.s32 	%r65, %r39, 1272582903;
	shr.u32 	%r66, %r65, 31;
	shr.s32 	%r67, %r65, 3;
	add.s32 	%r68, %r67, %r66;
	cvt.u16.u32 	%rs1, %r63;
	mul.lo.s16 	%rs2, %rs1, 86;
	shr.u16 	%rs3, %rs2, 15;
	shr.u16 	%rs4, %rs2, 8;
	add.s16 	%rs5, %rs4, %rs3;
	cvt.u32.u16 	%r69, %rs5;
	cvt.s32.s8 	%r70, %r69;
	mad.lo.s32 	%r71, %r68, 3, %r34;
	add.s32 	%r72, %r71, %r70;
	add.s32 	%r73, %r72, 99;
	mul.wide.s32 	%rd16, %r61, 4;
	add.s64 	%rd7, %rd3, %rd16;
	mul.wide.s32 	%rd17, %r64, 4;
	add.s64 	%rd8, %rd3, %rd17;
	mul.wide.s32 	%rd18, %r73, 4;
	add.s64 	%rd9, %rd3, %rd18;
	add.s32 	%r40, %r60, 81;
	sub.s32 	%r42, %r73, %r34;
	mov.b32 	%r171, 1;
$L__BB0_28:
	ld.global.u32 	%r74, [%rd7];
	add.s32 	%r75, %r171, -1;
	mov.b32 	%r76, 1;
	shl.b32 	%r44, %r76, %r75;
	and.b32  	%r77, %r74, %r44;
	setp.eq.s32 	%p6, %r77, 0;
	@%p6 bra 	$L__BB0_34;
	ld.global.u32 	%r78, [%rd8];
	and.b32  	%r79, %r78, %r44;
	setp.eq.s32 	%p7, %r79, 0;
	@%p7 bra 	$L__BB0_34;
	ld.global.u32 	%r80, [%rd9];
	and.b32  	%r81, %r80, %r44;
	setp.eq.s32 	%p8, %r81, 0;
	@%p8 bra 	$L__BB0_34;
	ld.param.u64 	%rd58, [_Z7cudaBFSPjS_iPiS0_i_param_3];
	cvta.to.global.u64 	%rd19, %rd58;
	atom.global.add.u32 	%r83, [%rd19], 1;
	mul.lo.s32 	%r45, %r83, 108;
	mov.b32 	%r172, 0;
$L__BB0_32:
	add.s32 	%r84, %r172, %r34;
	mul.wide.s32 	%rd20, %r84, 4;
	add.s64 	%rd21, %rd3, %rd20;
	ld.global.u32 	%r85, [%rd21];
	add.s32 	%r86, %r172, %r45;
	mul.wide.s32 	%rd22, %r86, 4;
	add.s64 	%rd23, %rd2, %rd22;
	st.global.u32 	[%rd23], %r85;
	ld.global.u32 	%r87, [%rd21+4];
	st.global.u32 	[%rd23+4], %r87;
	ld.global.u32 	%r88, [%rd21+8];
	st.global.u32 	[%rd23+8], %r88;
	ld.global.u32 	%r89, [%rd21+12];
	st.global.u32 	[%rd23+12], %r89;
	add.s32 	%r172, %r172, 4;
	setp.ne.s32 	%p9, %r172, 108;
	@%p9 bra 	$L__BB0_32;
	add.s32 	%r90, %r39, %r45;
	mul.wide.s32 	%rd24, %r90, 4;
	add.s64 	%rd25, %rd2, %rd24;
	st.global.u32 	[%rd25], %r171;
	not.b32 	%r91, %r44;
	add.s32 	%r92, %r40, %r45;
	mul.wide.s32 	%rd26, %r92, 4;
	add.s64 	%rd27, %rd2, %rd26;
	ld.global.u32 	%r93, [%rd27];
	and.b32  	%r94, %r93, %r91;
	st.global.u32 	[%rd27], %r94;
	add.s32 	%r95, %r41, %r45;
	mul.wide.s32 	%rd28, %r95, 4;
	add.s64 	%rd29, %rd2, %rd28;
	ld.global.u32 	%r96, [%rd29];
	and.b32  	%r97, %r96, %r91;
	st.global.u32 	[%rd29], %r97;
	add.s32 	%r98, %r42, %r45;
	mul.wide.s32 	%rd30, %r98, 4;
	add.s64 	%rd31, %rd2, %rd30;
	ld.global.u32 	%r99, [%rd31];
	and.b32  	%r100, %r99, %r91;
	st.global.u32 	[%rd31], %r100;
$L__BB0_34:
	add.s32 	%r171, %r171, 1;
	setp.ne.s32 	%p10, %r171, 10;
	@%p10 bra 	$L__BB0_28;
	mov.u32 	%r102, %nctaid.x;
	mad.lo.s32 	%r158, %r52, %r102, %r158;
	setp.lt.s32 	%p11, %r158, %r50;
	@%p11 bra 	$L__BB0_23;
$L__BB0_36:
	ret;

}
	// .globl	_Z7cudaDFSPjiPiS0_S_
.visible .entry _Z7cudaDFSPjiPiS0_S_(
	.param .u64 .ptr .align 1 _Z7cudaDFSPjiPiS0_S__param_0,
	.param .u32 _Z7cudaDFSPjiPiS0_S__param_1,
	.param .u64 .ptr .align 1 _Z7cudaDFSPjiPiS0_S__param_2,
	.param .u64 .ptr .align 1 _Z7cudaDFSPjiPiS0_S__param_3,
	.param .u64 .ptr .align 1 _Z7cudaDFSPjiPiS0_S__param_4
)
{
	.reg .pred 	%p<15>;
	.reg .b16 	%rs<9>;
	.reg .b32 	%r<99>;
	.reg .b64 	%rd<36>;

	ld.param.u64 	%rd15, [_Z7cudaDFSPjiPiS0_S__param_0];
	ld.param.u32 	%r25, [_Z7cudaDFSPjiPiS0_S__param_1];
	ld.param.u64 	%rd13, [_Z7cudaDFSPjiPiS0_S__param_2];
	ld.param.u64 	%rd16, [_Z7cudaDFSPjiPiS0_S__param_3];
	ld.param.u64 	%rd14, [_Z7cudaDFSPjiPiS0_S__param_4];
	cvta.to.global.u64 	%rd1, %rd15;
	cvta.to.global.u64 	%rd2, %rd16;
	mov.u32 	%r1, %ntid.x;
	mov.u32 	%r26, %ctaid.x;
	mov.u32 	%r27, %tid.x;
	mad.lo.s32 	%r93, %r1, %r26, %r27;
	ld.global.u32 	%r28, [%rd2];
	setp.ne.s32 	%p1, %r28, 0;
	setp.ge.s32 	%p2, %r93, %r25;
	or.pred  	%p3, %p1, %p2;
	@%p3 bra 	$L__BB1_16;
	mov.u32 	%r29, %nctaid.x;
	mul.lo.s32 	%r3, %r1, %r29;
	add.s64 	%rd3, %rd1, 8;
	cvta.to.global.u64 	%rd17, %rd14;
	add.s64 	%rd4, %rd17, 8;
	cvta.to.global.u64 	%rd5, %rd13;
$L__BB1_2:
	mul.lo.s32 	%r97, %r93, 108;
	mul.lo.s32 	%r6, %r93, 81;
	add.s32 	%r7, %r97, 81;
	add.s32 	%r8, %r97, 90;
	add.s32 	%r9, %r97, 99;
	mov.u32 	%r95, %r6;
$L__BB1_3:
	mul.wide.s32 	%rd18, %r95, 4;
	add.s64 	%rd6, %rd5, %rd18;
	ld.global.u32 	%r11, [%rd6];
	setp.lt.s32 	%p4, %r11, 0;
	@%p4 bra 	$L__BB1_11;
	add.s32 	%r30, %r11, %r97;
	mul.hi.u32 	%r31, %r11, 954437177;
	shr.u32 	%r32, %r31, 1;
	add.s32 	%r33, %r7, %r32;
	mul.lo.s32 	%r34, %r32, 9;
	sub.s32 	%r12, %r11, %r34;
	mul.wide.s32 	%rd19, %r30, 4;
	add.s64 	%rd20, %rd1, %rd19;
	ld.global.u32 	%r35, [%rd20];
	add.s32 	%r13, %r35, 1;
	st.global.u32 	[%rd20], %r13;
	mul.wide.s32 	%rd21, %r33, 4;
	add.s64 	%rd7, %rd1, %rd21;
	ld.global.u32 	%r14, [%rd7];
	mov.b32 	%r36, 1;
	shl.b32 	%r15, %r36, %r35;
	and.b32  	%r37, %r14, %r15;
	setp.eq.s32 	%p5, %r37, 0;
	@%p5 bra 	$L__BB1_8;
	add.s32 	%r38, %r8, %r12;
	mul.wide.s32 	%rd22, %r38, 4;
	add.s64 	%rd8, %rd1, %rd22;
	ld.global.u32 	%r39, [%rd8];
	and.b32  	%r40, %r39, %r15;
	setp.eq.s32 	%p6, %r40, 0;
	@%p6 bra 	$L__BB1_8;
	mul.hi.u32 	%r41, %r11, 795364315;
	sub.s32 	%r42, %r11, %r41;
	shr.u32 	%r43, %r42, 1;
	add.s32 	%r44, %r43, %r41;
	shr.u32 	%r45, %r44, 4;
	mad.lo.s32 	%r46, %r45, 3, %r9;
	cvt.u16.u32 	%rs1, %r12;
	mul.lo.s16 	%rs2, %rs1, 171;
	shr.u16 	%rs3, %rs2, 9;
	cvt.u32.u16 	%r47, %rs3;
	add.s32 	%r48, %r46, %r47;
	mul.wide.s32 	%rd23, %r48, 4;
	add.s64 	%rd9, %rd1, %rd23;
	ld.global.u32 	%r49, [%rd9];
	and.b32  	%r50, %r49, %r15;
	setp.eq.s32 	%p7, %r50, 0;
	@%p7 bra 	$L__BB1_8;
	not.b32 	%r51, %r15;
	and.b32  	%r52, %r14, %r51;
	st.global.u32 	[%rd7], %r52;
	ld.global.u32 	%r53, [%rd8];
	and.b32  	%r54, %r53, %r51;
	st.global.u32 	[%rd8], %r54;
	ld.global.u32 	%r55, [%rd9];
	and.b32  	%r56, %r55, %r51;
	st.global.u32 	[%rd9], %r56;
	add.s32 	%r95, %r95, 1;
	bra.uni 	$L__BB1_10;
$L__BB1_8:
	setp.lt.u32 	%p8, %r13, 9;
	@%p8 bra 	$L__BB1_10;
	mul.wide.s32 	%rd24, %r95, 4;
	add.s64 	%rd25, %rd1, %rd24;
	mov.b32 	%r57, 0;
	st.global.u32 	[%rd25], %r57;
	add.s32 	%r95, %r95, -1;
	ld.global.u32 	%r58, [%rd6+-4];
	add.s32 	%r59, %r58, %r97;
	mul.hi.s32 	%r60, %r58, 954437177;
	shr.u32 	%r61, %r60, 31;
	shr.s32 	%r62, %r60, 1;
	add.s32 	%r63, %r62, %r61;
	add.s32 	%r64, %r7, %r63;
	mul.lo.s32 	%r65, %r63, 9;
	sub.s32 	%r66, %r58, %r65;
	add.s32 	%r67, %r8, %r66;
	mul.hi.s32 	%r68, %r58, 1272582903;
	shr.u32 	%r69, %r68, 31;
	shr.s32 	%r70, %r68, 3;
	add.s32 	%r71, %r70, %r69;
	cvt.u16.u32 	%rs4, %r66;
	mul.lo.s16 	%rs5, %rs4, 86;
	shr.u16 	%rs6, %rs5, 15;
	shr.u16 	%rs7, %rs5, 8;
	add.s16 	%rs8, %rs7, %rs6;
	cvt.u32.u16 	%r72, %rs8;
	cvt.s32.s8 	%r73, %r72;
	mad.lo.s32 	%r74, %r71, 3, %r9;
	add.s32 	%r75, %r74, %r73;
	mul.wide.s32 	%rd26, %r59, 4;
	add.s64 	%rd27, %rd1, %rd26;
	ld.global.u32 	%r76, [%rd27];
	add.s32 	%r77, %r76, -1;
	mov.b32 	%r78, 1;
	shl.b32 	%r79, %r78, %r77;
	mul.wide.s32 	%rd28, %r64, 4;
	add.s64 	%rd29, %rd1, %rd28;
	ld.global.u32 	%r80, [%rd29];
	or.b32  	%r81, %r79, %r80;
	st.global.u32 	[%rd29], %r81;
	mul.wide.s32 	%rd30, %r67, 4;
	add.s64 	%rd31, %rd1, %rd30;
	ld.global.u32 	%r82, [%rd31];
	or.b32  	%r83, %r82, %r79;
	st.global.u32 	[%rd31], %r83;
	mul.wide.s32 	%rd32, %r75, 4;
	add.s64 	%rd33, %rd1, %rd32;
	ld.global.u32 	%r84, [%rd33];
	or.b32  	%r85, %r84, %r79;
	st.global.u32 	[%rd33], %r85;
$L__BB1_10:
	setp.ge.s32 	%p9, %r95, %r6;
	@%p9 bra 	$L__BB1_3;
$L__BB1_11:
	setp.gt.s32 	%p10, %r95, -1;
	@%p10 bra 	$L__BB1_15;
	mov.b32 	%r87, 1;
	st.global.u32 	[%rd2], %r87;
	mov.b32 	%r98, 0;
	mov.u64 	%rd35, %rd4;
$L__BB1_13:
	mul.wide.s32 	%rd34, %r97, 4;
	add.s64 	%rd11, %rd3, %rd34;
	ld.global.u32 	%r88, [%rd11+-8];
	st.global.u32 	[%rd35+-8], %r88;
	setp.eq.s32 	%p11, %r98, 80;
	@%p11 bra 	$L__BB1_15;
	ld.global.u32 	%r89, [%rd11+-4];
	st.global.u32 	[%rd35+-4], %r89;
	ld.global.u32 	%r90, [%rd11];
	st.global.u32 	[%rd35], %r90;
	ld.global.u32 	%r91, [%rd11+4];
	st.global.u32 	[%rd35+4], %r91;
	add.s32 	%r98, %r98, 4;
	add.s32 	%r97, %r97, 4;
	add.s64 	%rd35, %rd35, 16;
	bra.uni 	$L__BB1_13;
$L__BB1_15:
	add.s32 	%r93, %r93, %r3;
	ld.global.u32 	%r92, [%rd2];
	setp.eq.s32 	%p12, %r92, 0;
	setp.lt.s32 	%p13, %r93, %r25;
	and.pred  	%p14, %p12, %p13;
	@%p14 bra 	$L__BB1_2;
$L__BB1_16:
	ret;

}


// ===== COMPILED SASS (sm_100) =====

	.target	sm_100

	.elftype	@"ET_EXEC"


//--------------------- .note.nv.tkinfo           --------------------------
	.section	.note.nv.tkinfo,"",@"SHT_NOTE"
	.sectionflags	@"SHF_NOTE_NV_TKINFO"
	.tkinfo
        /*0018*/ 	.word	0x00000002
        /*0030*/ 	.string	""
        /*0030*/ 	.string	"ptxas"
        /*0030*/ 	.string	"Cuda compilation tools, release 13.0, V13.0.88"
        /*0030*/ 	.string	"Build cuda_13.0.r13.0/compiler.36424714_0"
        /*0030*/ 	.string	"-arch sm_100 -m 64 "



//--------------------- .note.nv.cuinfo           --------------------------
	.section	.note.nv.cuinfo,"",@"SHT_NOTE"
	.sectionflags	@"SHF_NOTE_NV_CUINFO"
        /*0018*/ 	.short	0x0002
        /*001a*/ 	.short	0x0064
        /*001c*/ 	.short	0x0082
	.zero		2


//--------------------- .nv.info                  --------------------------
	.section	.nv.info,"",@"SHT_CUDA_INFO"
	.align	4


	//----- nvinfo : EIATTR_REGCOUNT
	.align		4
        /*0000*/ 	.byte	0x04, 0x2f
        /*0002*/ 	.short	(.L_1 - .L_0)
	.align		4
.L_0:
        /*0004*/ 	.word	index@(_Z7cudaBFSPjS_iPiS0_i)
        /*0008*/ 	.word	0x00000020


	//----- nvinfo : EIATTR_FRAME_SIZE
	.align		4
.L_1:
        /*000c*/ 	.byte	0x04, 0x11
        /*000e*/ 	.short	(.L_3 - .L_2)
	.align		4
.L_2:
        /*0010*/ 	.word	index@(_Z7cudaBFSPjS_iPiS0_i)
        /*0014*/ 	.word	0x00000000


	//----- nvinfo : EIATTR_REGCOUNT
	.align		4
.L_3:
        /*0018*/ 	.byte	0x04, 0x2f
        /*001a*/ 	.short	(.L_5 - .L_4)
	.align		4
.L_4:
        /*001c*/ 	.word	index@(_Z7cudaDFSPjiPiS0_S_)
        /*0020*/ 	.word	0x00000020


	//----- nvinfo : EIATTR_FRAME_SIZE
	.align		4
.L_5:
        /*0024*/ 	.byte	0x04, 0x11
        /*0026*/ 	.short	(.L_7 - .L_6)
	.align		4
.L_6:
        /*0028*/ 	.word	index@(_Z7cudaDFSPjiPiS0_S_)
        /*002c*/ 	.word	0x00000000


	//----- nvinfo : EIATTR_MIN_STACK_SIZE
	.align		4
.L_7:
        /*0030*/ 	.byte	0x04, 0x12
        /*0032*/ 	.short	(.L_9 - .L_8)
	.align		4
.L_8:
        /*0034*/ 	.word	index@(_Z7cudaDFSPjiPiS0_S_)
        /*0038*/ 	.word	0x00000000


	//----- nvinfo : EIATTR_MIN_STACK_SIZE
	.align		4
.L_9:
        /*003c*/ 	.byte	0x04, 0x12
        /*003e*/ 	.short	(.L_11 - .L_10)
	.align		4
.L_10:
        /*0040*/ 	.word	index@(_Z7cudaBFSPjS_iPiS0_i)
        /*0044*/ 	.word	0x00000000
.L_11:


//--------------------- .nv.compat                --------------------------
	.section	.nv.compat,"",@"SHT_CUDA_COMPAT_INFO"
	.align	4
        /*0000*/ 	.byte	0x02, 0x09, 0x00, 0x00, 0x02, 0x02, 0x01, 0x00, 0x02, 0x05, 0x05, 0x00, 0x03, 0x07, 0x01, 0x01
        /*0010*/ 	.byte	0x02, 0x03, 0x00, 0x00, 0x02, 0x06, 0x01, 0x00, 0x04, 0x0b, 0x08, 0x00, 0x09, 0x00, 0x00, 0x00
        /*0020*/ 	.byte	0x00, 0x00, 0x00, 0x00


//--------------------- .nv.info._Z7cudaDFSPjiPiS0_S_ --------------------------
	.section	.nv.info._Z7cudaDFSPjiPiS0_S_,"",@"SHT_CUDA_INFO"
	.sectionflags	@""
	.align	4


	//----- nvinfo : EIATTR_CUDA_API_VERSION
	.align		4
        /*0000*/ 	.byte	0x04, 0x37
        /*0002*/ 	.short	(.L_13 - .L_12)
.L_12:
        /*0004*/ 	.word	0x00000082


	//----- nvinfo : EIATTR_KPARAM_INFO
	.align		4
.L_13:
        /*0008*/ 	.byte	0x04, 0x17
        /*000a*/ 	.short	(.L_15 - .L_14)
.L_14:
        /*000c*/ 	.word	0x00000000
        /*0010*/ 	.short	0x0004
        /*0012*/ 	.short	0x0020
        /*0014*/ 	.byte	0x00, 0xf5, 0x21, 0x00


	//----- nvinfo : EIATTR_KPARAM_INFO
	.align		4
.L_15:
        /*0018*/ 	.byte	0x04, 0x17
        /*001a*/ 	.short	(.L_17 - .L_16)
.L_16:
        /*001c*/ 	.word	0x00000000
        /*0020*/ 	.short	0x0003
        /*0022*/ 	.short	0x0018
        /*0024*/ 	.byte	0x00, 0xf5, 0x21, 0x00


	//----- nvinfo : EIATTR_KPARAM_INFO
	.align		4
.L_17:
        /*0028*/ 	.byte	0x04, 0x17
        /*002a*/ 	.short	(.L_19 - .L_18)
.L_18:
        /*002c*/ 	.word	0x00000000
        /*0030*/ 	.short	0x0002
        /*0032*/ 	.short	0x0010
        /*0034*/ 	.byte	0x00, 0xf5, 0x21, 0x00


	//----- nvinfo : EIATTR_KPARAM_INFO
	.align		4
.L_19:
        /*0038*/ 	.byte	0x04, 0x17
        /*003a*/ 	.short	(.L_21 - .L_20)
.L_20:
        /*003c*/ 	.word	0x00000000
        /*0040*/ 	.short	0x0001
        /*0042*/ 	.short	0x0008
        /*0044*/ 	.byte	0x00, 0xf0, 0x11, 0x00


	//----- nvinfo : EIATTR_KPARAM_INFO
	.align		4
.L_21:
        /*0048*/ 	.byte	0x04, 0x17
        /*004a*/ 	.short	(.L_23 - .L_22)
.L_22:
        /*004c*/ 	.word	0x00000000
        /*0050*/ 	.short	0x0000
        /*0052*/ 	.short	0x0000
        /*0054*/ 	.byte	0x00, 0xf5, 0x21, 0x00


	//----- nvinfo : EIATTR_SPARSE_MMA_MASK
	.align		4
.L_23:
        /*0058*/ 	.byte	0x03, 0x50
        /*005a*/ 	.short	0x0000


	//----- nvinfo : EIATTR_MAXREG_COUNT
	.align		4
        /*005c*/ 	.byte	0x03, 0x1b
        /*005e*/ 	.short	0x00ff


	//----- nvinfo : EIATTR_MERCURY_ISA_VERSION
	.align		4
        /*0060*/ 	.byte	0x03, 0x5f
        /*0062*/ 	.short	0x0101


	//----- nvinfo : EIATTR_VRC_CTA_INIT_COUNT
	.align		4
        /*0064*/ 	.byte	0x02, 0x4a
	.zero		1
	.zero		1


	//----- nvinfo : EIATTR_EXIT_INSTR_OFFSETS
	.align		4
        /*0068*/ 	.byte	0x04, 0x1c
        /*006a*/ 	.short	(.L_25 - .L_24)


	//   ....[0]....
.L_24:
        /*006c*/ 	.word	0x000000b0


	//   ....[1]....
        /*0070*/ 	.word	0x000015d0


	//----- nvinfo : EIATTR_CRS_STACK_SIZE
	.align		4
.L_25:
        /*0074*/ 	.byte	0x04, 0x1e
        /*0076*/ 	.short	(.L_27 - .L_26)
.L_26:
        /*0078*/ 	.word	0x00000000


	//----- nvinfo : EIATTR_CBANK_PARAM_SIZE
	.align		4
.L_27:
        /*007c*/ 	.byte	0x03, 0x19
        /*007e*/ 	.short	0x0028


	//----- nvinfo : EIATTR_PARAM_CBANK
	.align		4
        /*0080*/ 	.byte	0x04, 0x0a
        /*0082*/ 	.short	(.L_29 - .L_28)
	.align		4
.L_28:
        /*0084*/ 	.word	index@(.nv.constant0._Z7cudaDFSPjiPiS0_S_)
        /*0088*/ 	.short	0x0380
        /*008a*/ 	.short	0x0028


	//----- nvinfo : EIATTR_SW_WAR
	.align		4
.L_29:
        /*008c*/ 	.byte	0x04, 0x36
        /*008e*/ 	.short	(.L_31 - .L_30)
.L_30:
        /*0090*/ 	.word	0x00000008
.L_31:


//--------------------- .nv.info._Z7cudaBFSPjS_iPiS0_i --------------------------
	.section	.nv.info._Z7cudaBFSPjS_iPiS0_i,"",@"SHT_CUDA_INFO"
	.sectionflags	@""
	.align	4


	//----- nvinfo : EIATTR_CUDA_API_VERSION
	.align		4
        /*0000*/ 	.byte	0x04, 0x37
        /*0002*/ 	.short	(.L_33 - .L_32)
.L_32:
        /*0004*/ 	.word	0x00000082


	//----- nvinfo : EIATTR_KPARAM_INFO
	.align		4
.L_33:
        /*0008*/ 	.byte	0x04, 0x17
        /*000a*/ 	.short	(.L_35 - .L_34)
.L_34:
        /*000c*/ 	.word	0x00000000
        /*0010*/ 	.short	0x0005
        /*0012*/ 	.short	0x0028
        /*0014*/ 	.byte	0x00, 0xf0, 0x11, 0x00


	//----- nvinfo : EIATTR_KPARAM_INFO
	.align		4
.L_35:
        /*0018*/ 	.byte	0x04, 0x17
        /*001a*/ 	.short	(.L_37 - .L_36)
.L_36:
        /*001c*/ 	.word	0x00000000
        /*0020*/ 	.short	0x0004
        /*0022*/ 	.short	0x0020
        /*0024*/ 	.byte	0x00, 0xf5, 0x21, 0x00


	//----- nvinfo : EIATTR_KPARAM_INFO
	.align		4
.L_37:
        /*0028*/ 	.byte	0x04, 0x17
        /*002a*/ 	.short	(.L_39 - .L_38)
.L_38:
        /*002c*/ 	.word	0x00000000
        /*0030*/ 	.short	0x0003
        /*0032*/ 	.short	0x0018
        /*0034*/ 	.byte	0x00, 0xf5, 0x21, 0x00


	//----- nvinfo : EIATTR_KPARAM_INFO
	.align		4
.L_39:
        /*0038*/ 	.byte	0x04, 0x17
        /*003a*/ 	.short	(.L_41 - .L_40)
.L_40:
        /*003c*/ 	.word	0x00000000
        /*0040*/ 	.short	0x0002
        /*0042*/ 	.short	0x0010
        /*0044*/ 	.byte	0x00, 0xf0, 0x11, 0x00


	//----- nvinfo : EIATTR_KPARAM_INFO
	.align		4
.L_41:
        /*0048*/ 	.byte	0x04, 0x17
        /*004a*/ 	.short	(.L_43 - .L_42)
.L_42:
        /*004c*/ 	.word	0x00000000
        /*0050*/ 	.short	0x0001
        /*0052*/ 	.short	0x0008
        /*0054*/ 	.byte	0x00, 0xf5, 0x21, 0x00


	//----- nvinfo : EIATTR_KPARAM_INFO
	.align		4
.L_43:
        /*0058*/ 	.byte	0x04, 0x17
        /*005a*/ 	.short	(.L_45 - .L_44)
.L_44:
        /*005c*/ 	.word	0x00000000
        /*0060*/ 	.short	0x0000
        /*0062*/ 	.short	0x0000
        /*0064*/ 	.byte	0x00, 0xf5, 0x21, 0x00


	//----- nvinfo : EIATTR_SPARSE_MMA_MASK
	.align		4
.L_45:
        /*0068*/ 	.byte	0x03, 0x50
        /*006a*/ 	.short	0x0000


	//----- nvinfo : EIATTR_MAXREG_COUNT
	.align		4
        /*006c*/ 	.byte	0x03, 0x1b
        /*006e*/ 	.short	0x00ff


	//----- nvinfo : EIATTR_MERCURY_ISA_VERSION
	.align		4
        /*0070*/ 	.byte	0x03, 0x5f
        /*0072*/ 	.short	0x0101


	//----- nvinfo : EIATTR_INT_WARP_WIDE_INSTR_OFFSETS
	.align		4
        /*0074*/ 	.byte	0x04, 0x31
        /*0076*/ 	.short	(.L_47 - .L_46)


	//   ....[0]....
.L_46:
        /*0078*/ 	.word	0x00000460


	//   ....[1]....
        /*007c*/ 	.word	0x00000510


	//   ....[2]....
        /*0080*/ 	.word	0x00001e90


	//   ....[3]....
        /*0084*/ 	.word	0x00001f30


	//----- nvinfo : EIATTR_VRC_CTA_INIT_COUNT
	.align		4
.L_47:
        /*0088*/ 	.byte	0x02, 0x4a
	.zero		1
	.zero		1


	//----- nvinfo : EIATTR_EXIT_INSTR_OFFSETS
	.align		4
        /*008c*/ 	.byte	0x04, 0x1c
        /*008e*/ 	.short	(.L_49 - .L_48)


	//   ....[0]....
.L_48:
        /*0090*/ 	.word	0x00000070


	//   ....[1]....
        /*0094*/ 	.word	0x000001a0


	//   ....[2]....
        /*0098*/ 	.word	0x00001af0


	//   ....[3]....
        /*009c*/ 	.word	0x00001be0


	//   ....[4]....
        /*00a0*/ 	.word	0x00002420


	//----- nvinfo : EIATTR_CRS_STACK_SIZE
	.align		4
.L_49:
        /*00a4*/ 	.byte	0x04, 0x1e
        /*00a6*/ 	.short	(.L_51 - .L_50)
.L_50:
        /*00a8*/ 	.word	0x00000000


	//----- nvinfo : EIATTR_CBANK_PARAM_SIZE
	.align		4
.L_51:
        /*00ac*/ 	.byte	0x03, 0x19
        /*00ae*/ 	.short	0x002c


	//----- nvinfo : EIATTR_PARAM_CBANK
	.align		4
        /*00b0*/ 	.byte	0x04, 0x0a
        /*00b2*/ 	.short	(.L_53 - .L_52)
	.align		4
.L_52:
        /*00b4*/ 	.word	index@(.nv.constant0._Z7cudaBFSPjS_iPiS0_i)
        /*00b8*/ 	.short	0x0380
        /*00ba*/ 	.short	0x002c


	//----- nvinfo : EIATTR_SW_WAR
	.align		4
.L_53:
        /*00bc*/ 	.byte	0x04, 0x36
        /*00be*/ 	.short	(.L_55 - .L_54)
.L_54:
        /*00c0*/ 	.word	0x00000008
.L_55:


//--------------------- .nv.callgraph             --------------------------
	.section	.nv.callgraph,"",@"SHT_CUDA_CALLGRAPH"
	.align	4
	.sectionentsize	8
	.align		4
        /*0000*/ 	.word	0x00000000
	.align		4
        /*0004*/ 	.word	0xffffffff
	.align		4
        /*0008*/ 	.word	0x00000000
	.align		4
        /*000c*/ 	.word	0xfffffffe
	.align		4
        /*0010*/ 	.word	0x00000000
	.align		4
        /*0014*/ 	.word	0xfffffffd
	.align		4
        /*0018*/ 	.word	0x00000000
	.align		4
        /*001c*/ 	.word	0xfffffffc


//--------------------- .text._Z7cudaDFSPjiPiS0_S_ --------------------------
	.section	.text._Z7cudaDFSPjiPiS0_S_,"ax",@progbits
	.align	128
        .global         _Z7cudaDFSPjiPiS0_S_
        .type           _Z7cudaDFSPjiPiS0_S_,@function
        .size           _Z7cudaDFSPjiPiS0_S_,(.L_x_27 - _Z7cudaDFSPjiPiS0_S_)
        .other          _Z7cudaDFSPjiPiS0_S_,@"STO_CUDA_ENTRY STV_DEFAULT"
_Z7cudaDFSPjiPiS0_S_:
.text._Z7cudaDFSPjiPiS0_S_:
[----:B------:R-:W-:Y:S08]  /*0000*/  LDC R1, c[0x0][0x37c] ;  /* 0x0000df00ff017b82 */ /* 0x000ff00000000800 */
[----:B------:R-:W0:Y:S01]  /*0010*/  LDC.64 R2, c[0x0][0x398] ;  /* 0x0000e600ff027b82 */ /* 0x000e220000000a00 */
[----:B------:R-:W0:Y:S01]  /*0020*/  LDCU.64 UR10, c[0x0][0x358] ;  /* 0x00006b00ff0a77ac */ /* 0x000e220008000a00 */
[----:B------:R-:W1:Y:S01]  /*0030*/  S2R R21, SR_CTAID.X ;  /* 0x0000000000157919 */ /* 0x000e620000002500 */
[----:B------:R-:W1:Y:S01]  /*0040*/  S2R R0, SR_TID.X ;  /* 0x0000000000007919 */ /* 0x000e620000002100 */
[----:B------:R-:W1:Y:S01]  /*0050*/  LDCU UR4, c[0x0][0x360] ;  /* 0x00006c00ff0477ac */ /* 0x000e620008000800 */
[----:B------:R-:W2:Y:S01]  /*0060*/  LDCU UR5, c[0x0][0x388] ;  /* 0x00007100ff0577ac */ /* 0x000ea20008000800 */
[----:B0-----:R-:W3:Y:S01]  /*0070*/  LDG.E R2, desc[UR10][R2.64] ;  /* 0x0000000a02027981 */ /* 0x001ee2000c1e1900 */
[----:B-1----:R-:W-:-:S05]  /*0080*/  IMAD R21, R21, UR4, R0 ;  /* 0x0000000415157c24 */ /* 0x002fca000f8e0200 */
[----:B--2---:R-:W-:-:S04]  /*0090*/  ISETP.GE.AND P0, PT, R21, UR5, PT ;  /* 0x0000000515007c0c */ /* 0x004fc8000bf06270 */
[----:B---3--:R-:W-:-:S13]  /*00a0*/  ISETP.NE.OR P0, PT, R2, RZ, P0 ;  /* 0x000000ff0200720c */ /* 0x008fda0000705670 */
[----:B------:R-:W-:Y:S05]  /*00b0*/  @P0 EXIT ;  /* 0x000000000000094d */ /* 0x000fea0003800000 */
[----:B------:R-:W0:Y:S01]  /*00c0*/  LDCU.64 UR6, c[0x0][0x380] ;  /* 0x00007000ff0677ac */ /* 0x000e220008000a00 */
[----:B------:R-:W1:Y:S01]  /*00d0*/  LDCU.64 UR8, c[0x0][0x3a0] ;  /* 0x00007400ff0877ac */ /* 0x000e620008000a00 */
[----:B------:R-:W2:Y:S01]  /*00e0*/  LDCU UR5, c[0x0][0x370] ;  /* 0x00006e00ff0577ac */ /* 0x000ea20008000800 */
[----:B0-----:R-:W-:Y:S02]  /*00f0*/  UIADD3 UR6, UP0, UPT, UR6, 0x8, URZ ;  /* 0x0000000806067890 */ /* 0x001fe4000ff1e0ff */
[----:B-1----:R-:W-:Y:S02]  /*0100*/  UIADD3 UR8, UP1, UPT, UR8, 0x8, URZ ;  /* 0x0000000808087890 */ /* 0x002fe4000ff3e0ff */
[----:B------:R-:W-:Y:S02]  /*0110*/  UIADD3.X UR7, UPT, UPT, URZ, UR7, URZ, UP0, !UPT ;  /* 0x00000007ff077290 */ /* 0x000fe400087fe4ff */
[----:B------:R-:W-:Y:S01]  /*0120*/  MOV R4, UR6 ;  /* 0x0000000600047c02 */ /* 0x000fe20008000f00 */
[----:B------:R-:W-:Y:S01]  /*0130*/  UIADD3.X UR9, UPT, UPT, URZ, UR9, URZ, UP1, !UPT ;  /* 0x00000009ff097290 */ /* 0x000fe20008ffe4ff */
[----:B------:R-:W-:Y:S01]  /*0140*/  IMAD.U32 R6, RZ, RZ, UR8 ;  /* 0x00000008ff067e24 */ /* 0x000fe2000f8e00ff */
[----:B--2---:R-:W-:Y:S01]  /*0150*/  UIMAD UR4, UR4, UR5, URZ ;  /* 0x00000005040472a4 */ /* 0x004fe2000f8e02ff */
[----:B------:R-:W-:-:S03]  /*0160*/  MOV R5, UR7 ;  /* 0x0000000700057c02 */ /* 0x000fc60008000f00 */
[----:B------:R-:W-:-:S08]  /*0170*/  IMAD.U32 R7, RZ, RZ, UR9 ;  /* 0x00000009ff077e24 */ /* 0x000fd0000f8e00ff */
.L_x_9:
[----:B------:R-:W0:Y:S01]  /*0180*/  LDC.64 R8, c[0x0][0x380] ;  /* 0x0000e000ff087b82 */ /* 0x000e220000000a00 */
[C---:B------:R-:W-:Y:S01]  /*0190*/  IMAD R19, R21.reuse, 0x6c, RZ ;  /* 0x0000006c15137824 */ /* 0x040fe200078e02ff */
[----:B------:R-:W-:Y:S01]  /*01a0*/  BSSY.RECONVERGENT B0, `(.L_x_0) ;  /* 0x0000069000007945 */ /* 0x000fe20003800200 */
[----:B------:R-:W-:Y:S02]  /*01b0*/  IMAD R20, R21, 0x51, RZ ;  /* 0x0000005115147824 */ /* 0x000fe400078e02ff */
[C---:B------:R-:W-:Y:S01]  /*01c0*/  VIADD R16, R19.reuse, 0x5a ;  /* 0x0000005a13107836 */ /* 0x040fe20000000000 */
[C---:B------:R-:W-:Y:S01]  /*01d0*/  IADD3 R18, PT, PT, R19.reuse, 0x51, RZ ;  /* 0x0000005113127810 */ /* 0x040fe20007ffe0ff */
[----:B------:R-:W-:Y:S01]  /*01e0*/  IMAD.MOV.U32 R17, RZ, RZ, R20 ;  /* 0x000000ffff117224 */ /* 0x000fe200078e0014 */
[----:B------:R-:W-:-:S07]  /*01f0*/  IADD3 R0, PT, PT, R19, 0x63, RZ ;  /* 0x0000006313007810 */ /* 0x000fce0007ffe0ff */
.L_x_6:
[----:B01----:R-:W1:Y:S02]  /*0200*/  LDC.64 R10, c[0x0][0x390] ;  /* 0x0000e400ff0a7b82 */ /* 0x003e640000000a00 */
[----:B-1----:R-:W-:-:S05]  /*0210*/  IMAD.WIDE R10, R17, 0x4, R10 ;  /* 0x00000004110a7825 */ /* 0x002fca00078e020a */
[----:B------:R-:W2:Y:S02]  /*0220*/  LDG.E R14, desc[UR10][R10.64] ;  /* 0x0000000a0a0e7981 */ /* 0x000ea4000c1e1900 */
[----:B--2---:R-:W-:-:S13]  /*0230*/  ISETP.GE.AND P0, PT, R14, RZ, PT ;  /* 0x000000ff0e00720c */ /* 0x004fda0003f06270 */
[----:B------:R-:W-:Y:S05]  /*0240*/  @!P0 BRA `(.L_x_1) ;  /* 0x0000000400788947 */ /* 0x000fea0003800000 */
[----:B------:R-:W-:-:S05]  /*0250*/  IADD3 R13, PT, PT, R19, R14, RZ ;  /* 0x0000000e130d7210 */ /* 0x000fca0007ffe0ff */
[----:B0-----:R-:W-:-:S05]  /*0260*/  IMAD.WIDE R12, R13, 0x4, R8 ;  /* 0x000000040d0c7825 */ /* 0x001fca00078e0208 */
[----:B------:R-:W2:Y:S01]  /*0270*/  LDG.E R25, desc[UR10][R12.64] ;  /* 0x0000000a0c197981 */ /* 0x000ea2000c1e1900 */
[----:B------:R-:W-:-:S05]  /*0280*/  IMAD.HI.U32 R2, R14, 0x38e38e39, RZ ;  /* 0x38e38e390e027827 */ /* 0x000fca00078e00ff */
[----:B------:R-:W-:-:S05]  /*0290*/  SHF.R.U32.HI R15, RZ, 0x1, R2 ;  /* 0x00000001ff0f7819 */ /* 0x000fca0000011602 */
[----:B------:R-:W-:-:S04]  /*02a0*/  IMAD.IADD R3, R18, 0x1, R15 ;  /* 0x0000000112037824 */ /* 0x000fc800078e020f */
[----:B------:R-:W-:Y:S01]  /*02b0*/  IMAD.WIDE R2, R3, 0x4, R8 ;  /* 0x0000000403027825 */ /* 0x000fe200078e0208 */
[----:B--2---:R-:W-:-:S05]  /*02c0*/  IADD3 R23, PT, PT, R25, 0x1, RZ ;  /* 0x0000000119177810 */ /* 0x004fca0007ffe0ff */
[----:B------:R0:W-:Y:S04]  /*02d0*/  STG.E desc[UR10][R12.64], R23 ;  /* 0x000000170c007986 */ /* 0x0001e8000c10190a */
[----:B------:R-:W2:Y:S01]  /*02e0*/  LDG.E R24, desc[UR10][R2.64] ;  /* 0x0000000a02187981 */ /* 0x000ea2000c1e1900 */
[----:B------:R-:W-:Y:S01]  /*02f0*/  IMAD.MOV.U32 R22, RZ, RZ, 0x1 ;  /* 0x00000001ff167424 */ /* 0x000fe200078e00ff */
[----:B------:R-:W-:Y:S04]  /*0300*/  BSSY.RECONVERGENT B1, `(.L_x_2) ;  /* 0x0000050000017945 */ /* 0x000fe80003800200 */
[----:B------:R-:W-:Y:S01]  /*0310*/  BSSY.RELIABLE B2, `(.L_x_3) ;  /* 0x0000027000027945 */ /* 0x000fe20003800100 */
[----:B------:R-:W-:-:S04]  /*0320*/  SHF.L.U32 R25, R22, R25, RZ ;  /* 0x0000001916197219 */ /* 0x000fc800000006ff */
[----:B--2---:R-:W-:-:S13]  /*0330*/  LOP3.LUT P0, RZ, R24, R25, RZ, 0xc0, !PT ;  /* 0x0000001918ff7212 */ /* 0x004fda000780c0ff */
[----:B0-----:R-:W-:Y:S05]  /*0340*/  @!P0 BRA `(.L_x_4) ;  /* 0x0000000000808947 */ /* 0x001fea0003800000 */
[----:B------:R-:W-:-:S05]  /*0350*/  IMAD R15, R15, -0x9, R14 ;  /* 0xfffffff70f0f7824 */ /* 0x000fca00078e020e */
[----:B------:R-:W-:-:S05]  /*0360*/  IADD3 R13, PT, PT, R16, R15, RZ ;  /* 0x0000000f100d7210 */ /* 0x000fca0007ffe0ff */
[----:B------:R-:W-:-:S05]  /*0370*/  IMAD.WIDE R12, R13, 0x4, R8 ;  /* 0x000000040d0c7825 */ /* 0x000fca00078e0208 */
[----:B------:R-:W2:Y:S02]  /*0380*/  LDG.E R26, desc[UR10][R12.64] ;  /* 0x0000000a0c1a7981 */ /* 0x000ea4000c1e1900 */
[----:B--2---:R-:W-:-:S13]  /*0390*/  LOP3.LUT P0, RZ, R26, R25, RZ, 0xc0, !PT ;  /* 0x000000191aff7212 */ /* 0x004fda000780c0ff */
[----:B------:R-:W-:Y:S05]  /*03a0*/  @!P0 BRA `(.L_x_4) ;  /* 0x0000000000688947 */ /* 0x000fea0003800000 */
[----:B------:R-:W-:Y:S01]  /*03b0*/  PRMT R26, R15, 0x9910, RZ ;  /* 0x000099100f1a7816 */ /* 0x000fe200000000ff */
[----:B------:R-:W-:-:S04]  /*03c0*/  IMAD.HI.U32 R15, R14, 0x2f684bdb, RZ ;  /* 0x2f684bdb0e0f7827 */ /* 0x000fc800078e00ff */
[----:B------:R-:W-:Y:S02]  /*03d0*/  IMAD.IADD R14, R14, 0x1, -R15 ;  /* 0x000000010e0e7824 */ /* 0x000fe400078e0a0f */
[----:B------:R-:W-:-:S03]  /*03e0*/  IMAD R26, R26, 0xab, RZ ;  /* 0x000000ab1a1a7824 */ /* 0x000fc600078e02ff */
[----:B------:R-:W-:Y:S02]  /*03f0*/  LEA.HI R14, R14, R15, RZ, 0x1f ;  /* 0x0000000f0e0e7211 */ /* 0x000fe400078ff8ff */
[----:B------:R-:W-:Y:S02]  /*0400*/  LOP3.LUT R26, R26, 0xffff, RZ, 0xc0, !PT ;  /* 0x0000ffff1a1a7812 */ /* 0x000fe400078ec0ff */
[----:B------:R-:W-:Y:S02]  /*0410*/  SHF.R.U32.HI R15, RZ, 0x4, R14 ;  /* 0x00000004ff0f7819 */ /* 0x000fe4000001160e */
[----:B------:R-:W-:-:S03]  /*0420*/  SHF.R.U32.HI R14, RZ, 0x9, R26 ;  /* 0x00000009ff0e7819 */ /* 0x000fc6000001161a */
[----:B------:R-:W-:Y:S01]  /*0430*/  IMAD R15, R15, 0x3, R0 ;  /* 0x000000030f0f7824 */ /* 0x000fe200078e0200 */
[----:B------:R-:W-:-:S04]  /*0440*/  LOP3.LUT R14, R14, 0xffff, RZ, 0xc0, !PT ;  /* 0x0000ffff0e0e7812 */ /* 0x000fc800078ec0ff */
[----:B------:R-:W-:-:S05]  /*0450*/  IADD3 R15, PT, PT, R15, R14, RZ ;  /* 0x0000000e0f0f7210 */ /* 0x000fca0007ffe0ff */
[----:B------:R-:W-:-:S05]  /*0460*/  IMAD.WIDE R14, R15, 0x4, R8 ;  /* 0x000000040f0e7825 */ /* 0x000fca00078e0208 */
[----:B------:R-:W2:Y:S02]  /*0470*/  LDG.E R26, desc[UR10][R14.64] ;  /* 0x0000000a0e1a7981 */ /* 0x000ea4000c1e1900 */
[----:B--2---:R-:W-:-:S13]  /*0480*/  LOP3.LUT P0, RZ, R26, R25, RZ, 0xc0, !PT ;  /* 0x000000191aff7212 */ /* 0x004fda000780c0ff */
[----:B------:R-:W-:Y:S05]  /*0490*/  @P0 BREAK.RELIABLE B2 ;  /* 0x0000000000020942 */ /* 0x000fea0003800100 */
[----:B------:R-:W-:Y:S05]  /*04a0*/  @!P0 BRA `(.L_x_4) ;  /* 0x0000000000288947 */ /* 0x000fea0003800000 */
[----:B------:R-:W-:-:S05]  /*04b0*/  LOP3.LUT R11, R24, R25, RZ, 0x30, !PT ;  /* 0x00000019180b7212 */ /* 0x000fca00078e30ff */
[----:B------:R1:W-:Y:S04]  /*04c0*/  STG.E desc[UR10][R2.64], R11 ;  /* 0x0000000b02007986 */ /* 0x0003e8000c10190a */
[----:B------:R-:W2:Y:S02]  /*04d0*/  LDG.E R10, desc[UR10][R12.64] ;  /* 0x0000000a0c0a7981 */ /* 0x000ea4000c1e1900 */
[----:B--2---:R-:W-:-:S05]  /*04e0*/  LOP3.LUT R23, R10, R25, RZ, 0x30, !PT ;  /* 0x000000190a177212 */ /* 0x004fca00078e30ff */
[----:B------:R1:W-:Y:S04]  /*04f0*/  STG.E desc[UR10][R12.64], R23 ;  /* 0x000000170c007986 */ /* 0x0003e8000c10190a */
[----:B------:R-:W2:Y:S01]  /*0500*/  LDG.E R10, desc[UR10][R14.64] ;  /* 0x0000000a0e0a7981 */ /* 0x000ea2000c1e1900 */
[----:B------:R-:W-:Y:S01]  /*0510*/  VIADD R17, R17, 0x1 ;  /* 0x0000000111117836 */ /* 0x000fe20000000000 */
[----:B--2---:R-:W-:-:S05]  /*0520*/  LOP3.LUT R25, R10, R25, RZ, 0x30, !PT ;  /* 0x000000190a197212 */ /* 0x004fca00078e30ff */
[----:B------:R1:W-:Y:S01]  /*0530*/  STG.E desc[UR10][R14.64], R25 ;  /* 0x000000190e007986 */ /* 0x0003e2000c10190a */
[----:B------:R-:W-:Y:S05]  /*0540*/  BRA `(.L_x_5) ;  /* 0x0000000000ac7947 */ /* 0x000fea0003800000 */
.L_x_4:
[----:B------:R-:W-:-:S13]  /*0550*/  ISETP.GE.U32.AND P0, PT, R23, 0x9, PT ;  /* 0x000000091700780c */ /* 0x000fda0003f06070 */
[----:B------:R-:W-:Y:S05]  /*0560*/  @!P0 BREAK.RELIABLE B2 ;  /* 0x0000000000028942 */ /* 0x000fea0003800100 */
[----:B------:R-:W-:Y:S05]  /*0570*/  @!P0 BRA `(.L_x_5) ;  /* 0x0000000000a08947 */ /* 0x000fea0003800000 */
[----:B------:R-:W-:Y:S05]  /*0580*/  BSYNC.RELIABLE B2 ;  /* 0x0000000000027941 */ /* 0x000fea0003800100 */
.L_x_3:
[----:B------:R-:W-:-:S05]  /*0590*/  IMAD.WIDE R24, R17, 0x4, R8 ;  /* 0x0000000411187825 */ /* 0x000fca00078e0208 */
[----:B------:R-:W-:Y:S04]  /*05a0*/  STG.E desc[UR10][R24.64], RZ ;  /* 0x000000ff18007986 */ /* 0x000fe8000c10190a */
[----:B------:R-:W2:Y:S02]  /*05b0*/  LDG.E R14, desc[UR10][R10.64+-0x4] ;  /* 0xfffffc0a0a0e7981 */ /* 0x000ea4000c1e1900 */
[----:B--2---:R-:W-:Y:S01]  /*05c0*/  IMAD.HI R2, R14, 0x38e38e39, RZ ;  /* 0x38e38e390e027827 */ /* 0x004fe200078e02ff */
[----:B------:R-:W-:-:S04]  /*05d0*/  IADD3 R13, PT, PT, R19, R14, RZ ;  /* 0x0000000e130d7210 */ /* 0x000fc80007ffe0ff */
[----:B------:R-:W-:Y:S01]  /*05e0*/  SHF.R.S32.HI R3, RZ, 0x1, R2 ;  /* 0x00000001ff037819 */ /* 0x000fe20000011402 */
[----:B------:R-:W-:-:S03]  /*05f0*/  IMAD.WIDE R12, R13, 0x4, R8 ;  /* 0x000000040d0c7825 */ /* 0x000fc600078e0208 */
[----:B------:R-:W-:-:S03]  /*0600*/  LEA.HI R15, R2, R3, RZ, 0x1 ;  /* 0x00000003020f7211 */ /* 0x000fc600078f08ff */
[----:B------:R-:W2:Y:S02]  /*0610*/  LDG.E R12, desc[UR10][R12.64] ;  /* 0x0000000a0c0c7981 */ /* 0x000ea4000c1e1900 */
[----:B------:R-:W-:-:S04]  /*0620*/  IMAD.IADD R3, R18, 0x1, R15 ;  /* 0x0000000112037824 */ /* 0x000fc800078e020f */
[----:B------:R-:W-:-:S05]  /*0630*/  IMAD.WIDE R2, R3, 0x4, R8 ;  /* 0x0000000403027825 */ /* 0x000fca00078e0208 */
[----:B------:R-:W3:Y:S01]  /*0640*/  LDG.E R27, desc[UR10][R2.64] ;  /* 0x0000000a021b7981 */ /* 0x000ee2000c1e1900 */
[----:B------:R-:W-:Y:S01]  /*0650*/  IMAD R23, R15, -0x9, R14 ;  /* 0xfffffff70f177824 */ /* 0x000fe200078e020e */
[----:B--2---:R-:W-:-:S04]  /*0660*/  IADD3 R11, PT, PT, R12, -0x1, RZ ;  /* 0xffffffff0c0b7810 */ /* 0x004fc80007ffe0ff */
[----:B------:R-:W-:Y:S01]  /*0670*/  SHF.L.U32 R22, R22, R11, RZ ;  /* 0x0000000b16167219 */ /* 0x000fe200000006ff */
[----:B------:R-:W-:-:S04]  /*0680*/  IMAD.IADD R11, R16, 0x1, R23 ;  /* 0x00000001100b7824 */ /* 0x000fc800078e0217 */
[----:B------:R-:W-:Y:S01]  /*0690*/  IMAD.WIDE R10, R11, 0x4, R8 ;  /* 0x000000040b0a7825 */ /* 0x000fe200078e0208 */
[----:B---3--:R-:W-:-:S05]  /*06a0*/  LOP3.LUT R27, R22, R27, RZ, 0xfc, !PT ;  /* 0x0000001b161b7212 */ /* 0x008fca00078efcff */
[----:B------:R0:W-:Y:S04]  /*06b0*/  STG.E desc[UR10][R2.64], R27 ;  /* 0x0000001b02007986 */ /* 0x0001e8000c10190a */
[----:B------:R-:W2:Y:S01]  /*06c0*/  LDG.E R15, desc[UR10][R10.64] ;  /* 0x0000000a0a0f7981 */ /* 0x000ea2000c1e1900 */
[----:B------:R-:W-:-:S05]  /*06d0*/  PRMT R12, R23, 0x9910, RZ ;  /* 0x00009910170c7816 */ /* 0x000fca00000000ff */
[----:B------:R-:W-:-:S05]  /*06e0*/  IMAD R12, R12, 0x56, RZ ;  /* 0x000000560c0c7824 */ /* 0x000fca00078e02ff */
[----:B------:R-:W-:Y:S01]  /*06f0*/  LOP3.LUT R13, R12, 0xffff, RZ, 0xc0, !PT ;  /* 0x0000ffff0c0d7812 */ /* 0x000fe200078ec0ff */
[----:B------:R-:W-:-:S03]  /*0700*/  IMAD.HI R14, R14, 0x4bda12f7, RZ ;  /* 0x4bda12f70e0e7827 */ /* 0x000fc600078e02ff */
[----:B------:R-:W-:-:S04]  /*0710*/  SHF.R.U32.HI R12, RZ, 0xf, R13 ;  /* 0x0000000fff0c7819 */ /* 0x000fc8000001160d */
[----:B------:R-:W-:Y:S02]  /*0720*/  LEA.HI R12, R13, R12, RZ, 0x18 ;  /* 0x0000000c0d0c7211 */ /* 0x000fe400078fc0ff */
[----:B------:R-:W-:Y:S02]  /*0730*/  SHF.R.U32.HI R13, RZ, 0x1f, R14 ;  /* 0x0000001fff0d7819 */ /* 0x000fe4000001160e */
[----:B------:R-:W-:Y:S02]  /*0740*/  LOP3.LUT R12, R12, 0xffff, RZ, 0xc0, !PT ;  /* 0x0000ffff0c0c7812 */ /* 0x000fe400078ec0ff */
[----:B------:R-:W-:Y:S02]  /*0750*/  LEA.HI.SX32 R13, R14, R13, 0x1d ;  /* 0x0000000d0e0d7211 */ /* 0x000fe400078feaff */
[----:B0-----:R-:W-:-:S03]  /*0760*/  PRMT R2, R12, 0x8880, RZ ;  /* 0x000088800c027816 */ /* 0x001fc600000000ff */
[----:B------:R-:W-:-:S05]  /*0770*/  IMAD R13, R13, 0x3, R0 ;  /* 0x000000030d0d7824 */ /* 0x000fca00078e0200 */
[----:B------:R-:W-:-:S05]  /*0780*/  IADD3 R3, PT, PT, R2, R13, RZ ;  /* 0x0000000d02037210 */ /* 0x000fca0007ffe0ff */
[----:B------:R-:W-:Y:S01]  /*0790*/  IMAD.WIDE R2, R3, 0x4, R8 ;  /* 0x0000000403027825 */ /* 0x000fe200078e0208 */
[----:B--2---:R-:W-:-:S05]  /*07a0*/  LOP3.LUT R15, R15, R22, RZ, 0xfc, !PT ;  /* 0x000000160f0f7212 */ /* 0x004fca00078efcff */
[----:B------:R0:W-:Y:S04]  /*07b0*/  STG.E desc[UR10][R10.64], R15 ;  /* 0x0000000f0a007986 */ /* 0x0001e8000c10190a */
[----:B------:R-:W2:Y:S01]  /*07c0*/  LDG.E R13, desc[UR10][R2.64] ;  /* 0x0000000a020d7981 */ /* 0x000ea2000c1e1900 */
[----:B------:R-:W-:Y:S01]  /*07d0*/  VIADD R17, R17, 0xffffffff ;  /* 0xffffffff11117836 */ /* 0x000fe20000000000 */
[----:B--2---:R-:W-:-:S05]  /*07e0*/  LOP3.LUT R13, R13, R22, RZ, 0xfc, !PT ;  /* 0x000000160d0d7212 */ /* 0x004fca00078efcff */
[----:B------:R0:W-:Y:S02]  /*07f0*/  STG.E desc[UR10][R2.64], R13 ;  /* 0x0000000d02007986 */ /* 0x0001e4000c10190a */
.L_x_5:
[----:B------:R-:W-:Y:S05]  /*0800*/  BSYNC.RECONVERGENT B1 ;  /* 0x0000000000017941 */ /* 0x000fea0003800200 */
.L_x_2:
[----:B------:R-:W-:-:S13]  /*0810*/  ISETP.GE.AND P0, PT, R17, R20, PT ;  /* 0x000000141100720c */ /* 0x000fda0003f06270 */
[----:B------:R-:W-:Y:S05]  /*0820*/  @P0 BRA `(.L_x_6) ;  /* 0xfffffff800740947 */ /* 0x000fea000383ffff */
.L_x_1:
[----:B------:R-:W-:Y:S05]  /*0830*/  BSYNC.RECONVERGENT B0 ;  /* 0x0000000000007941 */ /* 0x000fea0003800200 */
.L_x_0:
[----:B------:R-:W-:Y:S01]  /*0840*/  ISETP.GT.AND P0, PT, R17, -0x1, PT ;  /* 0xffffffff1100780c */ /* 0x000fe20003f04270 */
[----:B------:R-:W-:-:S12]  /*0850*/  BSSY.RECONVERGENT B0, `(.L_x_7) ;  /* 0x00000d0000007945 */ /* 0x000fd80003800200 */
[----:B------:R-:W-:Y:S05]  /*0860*/  @P0 BRA `(.L_x_8) ;  /* 0x0000000c00380947 */ /* 0x000fea0003800000 */
[----:B01----:R-:W0:Y:S01]  /*0870*/  LDC.64 R10, c[0x0][0x398] ;  /* 0x0000e600ff0a7b82 */ /* 0x003e220000000a00 */
[----:B------:R-:W-:Y:S02]  /*0880*/  HFMA2 R25, -RZ, RZ, 0, 5.9604644775390625e-08 ;  /* 0x00000001ff197431 */ /* 0x000fe400000001ff */
[----:B------:R-:W-:-:S03]  /*0890*/  IMAD.WIDE R2, R19, 0x4, R4 ;  /* 0x0000000413027825 */ /* 0x000fc600078e0204 */
[----:B0-----:R0:W-:Y:S04]  /*08a0*/  STG.E desc[UR10][R10.64], R25 ;  /* 0x000000190a007986 */ /* 0x0011e8000c10190a */
[----:B------:R-:W2:Y:S04]  /*08b0*/  LDG.E R13, desc[UR10][R2.64+-0x8] ;  /* 0xfffff80a020d7981 */ /* 0x000ea8000c1e1900 */
[----:B--2---:R1:W-:Y:S04]  /*08c0*/  STG.E desc[UR10][R6.64+-0x8], R13 ;  /* 0xfffff80d06007986 */ /* 0x0043e8000c10190a */
[----:B------:R-:W2:Y:S04]  /*08d0*/  LDG.E R15, desc[UR10][R2.64+-0x4] ;  /* 0xfffffc0a020f7981 */ /* 0x000ea8000c1e1900 */
[----:B--2---:R2:W-:Y:S04]  /*08e0*/  STG.E desc[UR10][R6.64+-0x4], R15 ;  /* 0xfffffc0f06007986 */ /* 0x0045e8000c10190a */
[----:B------:R-:W3:Y:S01]  /*08f0*/  LDG.E R17, desc[UR10][R2.64] ;  /* 0x0000000a02117981 */ /* 0x000ee2000c1e1900 */
[----:B------:R-:W-:-:S03]  /*0900*/  VIADD R9, R19, 0x4 ;  /* 0x0000000413097836 */ /* 0x000fc60000000000 */
[----:B---3--:R3:W-:Y:S04]  /*0910*/  STG.E desc[UR10][R6.64], R17 ;  /* 0x0000001106007986 */ /* 0x0087e8000c10190a */
[----:B------:R-:W4:Y:S01]  /*0920*/  LDG.E R23, desc[UR10][R2.64+0x4] ;  /* 0x0000040a02177981 */ /* 0x000f22000c1e1900 */
[----:B------:R-:W-:-:S03]  /*0930*/  IMAD.WIDE R8, R9, 0x4, R4 ;  /* 0x0000000409087825 */ /* 0x000fc600078e0204 */
[----:B----4-:R4:W-:Y:S04]  /*0940*/  STG.E desc[UR10][R6.64+0x4], R23 ;  /* 0x0000041706007986 */ /* 0x0109e8000c10190a */
[----:B0-----:R-:W5:Y:S04]  /*0950*/  LDG.E R11, desc[UR10][R8.64+-0x8] ;  /* 0xfffff80a080b7981 */ /* 0x001f68000c1e1900 */
[----:B-----5:R0:W-:Y:S04]  /*0960*/  STG.E desc[UR10][R6.64+0x8], R11 ;  /* 0x0000080b06007986 */ /* 0x0201e8000c10190a */
[----:B-1----:R-:W5:Y:S04]  /*0970*/  LDG.E R13, desc[UR10][R8.64+-0x4] ;  /* 0xfffffc0a080d7981 */ /* 0x002f68000c1e1900 */
[----:B-----5:R1:W-:Y:S04]  /*0980*/  STG.E desc[UR10][R6.64+0xc], R13 ;  /* 0x00000c0d06007986 */ /* 0x0203e8000c10190a */
[----:B--2---:R-:W2:Y:S01]  /*0990*/  LDG.E R15, desc[UR10][R8.64] ;  /* 0x0000000a080f7981 */ /* 0x004ea2000c1e1900 */
[----:B------:R-:W-:-:S03]  /*09a0*/  IADD3 R3, PT, PT, R19, 0x8, RZ ;  /* 0x0000000813037810 */ /* 0x000fc60007ffe0ff */
[----:B--2---:R2:W-:Y:S04]  /*09b0*/  STG.E desc[UR10][R6.64+0x10], R15 ;  /* 0x0000100f06007986 */ /* 0x0045e8000c10190a */
[----:B---3--:R-:W3:Y:S01]  /*09c0*/  LDG.E R17, desc[UR10][R8.64+0x4] ;  /* 0x0000040a08117981 */ /* 0x008ee2000c1e1900 */
[----:B------:R-:W-:-:S03]  /*09d0*/  IMAD.WIDE R2, R3, 0x4, R4 ;  /* 0x0000000403027825 */ /* 0x000fc600078e0204 */
[----:B---3--:R3:W-:Y:S04]  /*09e0*/  STG.E desc[UR10][R6.64+0x14], R17 ;  /* 0x0000141106007986 */ /* 0x0087e8000c10190a */
[----:B----4-:R-:W4:Y:S04]  /*09f0*/  LDG.E R23, desc[UR10][R2.64+-0x8] ;  /* 0xfffff80a02177981 */ /* 0x010f28000c1e1900 */
[----:B----4-:R4:W-:Y:S04]  /*0a00*/  STG.E desc[UR10][R6.64+0x18], R23 ;  /* 0x0000181706007986 */ /* 0x0109e8000c10190a */
[----:B0-----:R-:W5:Y:S04]  /*0a10*/  LDG.E R11, desc[UR10][R2.64+-0x4] ;  /* 0xfffffc0a020b7981 */ /* 0x001f68000c1e1900 */
[----:B-----5:R0:W-:Y:S04]  /*0a20*/  STG.E desc[UR10][R6.64+0x1c], R11 ;  /* 0x00001c0b06007986 */ /* 0x0201e8000c10190a */
[----:B-1----:R-:W5:Y:S01]  /*0a30*/  LDG.E R13, desc[UR10][R2.64] ;  /* 0x0000000a020d7981 */ /* 0x002f62000c1e1900 */
[----:B------:R-:W-:-:S03]  /*0a40*/  IADD3 R9, PT, PT, R19, 0xc, RZ ;  /* 0x0000000c13097810 */ /* 0x000fc60007ffe0ff */
[----:B-----5:R1:W-:Y:S04]  /*0a50*/  STG.E desc[UR10][R6.64+0x20], R13 ;  /* 0x0000200d06007986 */ /* 0x0203e8000c10190a */
[----:B--2---:R-:W2:Y:S01]  /*0a60*/  LDG.E R15, desc[UR10][R2.64+0x4] ;  /* 0x0000040a020f7981 */ /* 0x004ea2000c1e1900 */
[----:B------:R-:W-:-:S03]  /*0a70*/  IMAD.WIDE R8, R9, 0x4, R4 ;  /* 0x0000000409087825 */ /* 0x000fc600078e0204 */
[----:B--2---:R2:W-:Y:S04]  /*0a80*/  STG.E desc[UR10][R6.64+0x24], R15 ;  /* 0x0000240f06007986 */ /* 0x0045e8000c10190a */
[----:B---3--:R-:W3:Y:S04]  /*0a90*/  LDG.E R17, desc[UR10][R8.64+-0x8] ;  /* 0xfffff80a08117981 */ /* 0x008ee8000c1e1900 */
[----:B---3--:R3:W-:Y:S04]  /*0aa0*/  STG.E desc[UR10][R6.64+0x28], R17 ;  /* 0x0000281106007986 */ /* 0x0087e8000c10190a */
[----:B----4-:R-:W4:Y:S04]  /*0ab0*/  LDG.E R23, desc[UR10][R8.64+-0x4] ;  /* 0xfffffc0a08177981 */ /* 0x010f28000c1e1900 */
[----:B----4-:R4:W-:Y:S04]  /*0ac0*/  STG.E desc[UR10][R6.64+0x2c], R23 ;  /* 0x00002c1706007986 */ /* 0x0109e8000c10190a */
[----:B0-----:R-:W5:Y:S01]  /*0ad0*/  LDG.E R11, desc[UR10][R8.64] ;  /* 0x0000000a080b7981 */ /* 0x001f62000c1e1900 */
[----:B------:R-:W-:-:S03]  /*0ae0*/  VIADD R3, R19, 0x10 ;  /* 0x0000001013037836 */ /* 0x000fc60000000000 */
[----:B-----5:R0:W-:Y:S04]  /*0af0*/  STG.E desc[UR10][R6.64+0x30], R11 ;  /* 0x0000300b06007986 */ /* 0x0201e8000c10190a */
[----:B-1----:R-:W5:Y:S01]  /*0b00*/  LDG.E R13, desc[UR10][R8.64+0x4] ;  /* 0x0000040a080d7981 */ /* 0x002f62000c1e1900 */
[----:B------:R-:W-:-:S03]  /*0b10*/  IMAD.WIDE R2, R3, 0x4, R4 ;  /* 0x0000000403027825 */ /* 0x000fc600078e0204 */
[----:B-----5:R1:W-:Y:S04]  /*0b20*/  STG.E desc[UR10][R6.64+0x34], R13 ;  /* 0x0000340d06007986 */ /* 0x0203e8000c10190a */
[----:B--2---:R-:W2:Y:S04]  /*0b30*/  LDG.E R15, desc[UR10][R2.64+-0x8] ;  /* 0xfffff80a020f7981 */ /* 0x004ea8000c1e1900 */
[----:B--2---:R2:W-:Y:S04]  /*0b40*/  STG.E desc[UR10][R6.64+0x38], R15 ;  /* 0x0000380f06007986 */ /* 0x0045e8000c10190a */
[----:B---3--:R-:W3:Y:S04]  /*0b50*/  LDG.E R17, desc[UR10][R2.64+-0x4] ;  /* 0xfffffc0a02117981 */ /* 0x008ee8000c1e1900 */
[----:B---3--:R3:W-:Y:S04]  /*0b60*/  STG.E desc[UR10][R6.64+0x3c], R17 ;  /* 0x00003c1106007986 */ /* 0x0087e8000c10190a */
[----:B----4-:R-:W4:Y:S01]  /*0b70*/  LDG.E R23, desc[UR10][R2.64] ;  /* 0x0000000a02177981 */ /* 0x010f22000c1e1900 */
[----:B------:R-:W-:-:S03]  /*0b80*/  IADD3 R9, PT, PT, R19, 0x14, RZ ;  /* 0x0000001413097810 */ /* 0x000fc60007ffe0ff */
[----:B----4-:R4:W-:Y:S04]  /*0b90*/  STG.E desc[UR10][R6.64+0x40], R23 ;  /* 0x0000401706007986 */ /* 0x0109e8000c10190a */
[----:B0-----:R-:W5:Y:S01]  /*0ba0*/  LDG.E R11, desc[UR10][R2.64+0x4] ;  /* 0x0000040a020b7981 */ /* 0x001f62000c1e1900 */
[----:B------:R-:W-:-:S03]  /*0bb0*/  IMAD.WIDE R8, R9, 0x4, R4 ;  /* 0x0000000409087825 */ /* 0x000fc600078e0204 */
[----:B-----5:R0:W-:Y:S04]  /*0bc0*/  STG.E desc[UR10][R6.64+0x44], R11 ;  /* 0x0000440b06007986 */ /* 0x0201e8000c10190a */
[----:B-1----:R-:W5:Y:S04]  /*0bd0*/  LDG.E R13, desc[UR10][R8.64+-0x8] ;  /* 0xfffff80a080d7981 */ /* 0x002f68000c1e1900 */
[----:B-----5:R1:W-:Y:S04]  /*0be0*/  STG.E desc[UR10][R6.64+0x48], R13 ;  /* 0x0000480d06007986 */ /* 0x0203e8000c10190a */
[----:B--2---:R-:W2:Y:S04]  /*0bf0*/  LDG.E R15, desc[UR10][R8.64+-0x4] ;  /* 0xfffffc0a080f7981 */ /* 0x004ea8000c1e1900 */
[----:B--2---:R2:W-:Y:S04]  /*0c00*/  STG.E desc[UR10][R6.64+0x4c], R15 ;  /* 0x00004c0f06007986 */ /* 0x0045e8000c10190a */
[----:B---3--:R-:W3:Y:S01]  /*0c10*/  LDG.E R17, desc[UR10][R8.64] ;  /* 0x0000000a08117981 */ /* 0x008ee2000c1e1900 */
[----:B------:R-:W-:-:S03]  /*0c20*/  IADD3 R3, PT, PT, R19, 0x18, RZ ;  /* 0x0000001813037810 */ /* 0x000fc60007ffe0ff */
[----:B---3--:R3:W-:Y:S04]  /*0c30*/  STG.E desc[UR10][R6.64+0x50], R17 ;  /* 0x0000501106007986 */ /* 0x0087e8000c10190a */
[----:B----4-:R-:W4:Y:S01]  /*0c40*/  LDG.E R23, desc[UR10][R8.64+0x4] ;  /* 0x0000040a08177981 */ /* 0x010f22000c1e1900 */
[----:B------:R-:W-:-:S03]  /*0c50*/  IMAD.WIDE R2, R3, 0x4, R4 ;  /* 0x0000000403027825 */ /* 0x000fc600078e0204 */
[----:B----4-:R4:W-:Y:S04]  /*0c60*/  STG.E desc[UR10][R6.64+0x54], R23 ;  /* 0x0000541706007986 */ /* 0x0109e8000c10190a */
[----:B0-----:R-:W5:Y:S04]  /*0c70*/  LDG.E R11, desc[UR10][R2.64+-0x8] ;  /* 0xfffff80a020b7981 */ /* 0x001f68000c1e1900 */
[----:B-----5:R0:W-:Y:S04]  /*0c80*/  STG.E desc[UR10][R6.64+0x58], R11 ;  /* 0x0000580b06007986 */ /* 0x0201e8000c10190a */
[----:B-1----:R-:W5:Y:S04]  /*0c90*/  LDG.E R13, desc[UR10][R2.64+-0x4] ;  /* 0xfffffc0a020d7981 */ /* 0x002f68000c1e1900 */
[----:B-----5:R1:W-:Y:S04]  /*0ca0*/  STG.E desc[UR10][R6.64+0x5c], R13 ;  /* 0x00005c0d06007986 */ /* 0x0203e8000c10190a */
[----:B--2---:R-:W2:Y:S01]  /*0cb0*/  LDG.E R15, desc[UR10][R2.64] ;  /* 0x0000000a020f7981 */ /* 0x004ea2000c1e1900 */
[----:B------:R-:W-:-:S03]  /*0cc0*/  VIADD R9, R19, 0x1c ;  /* 0x0000001c13097836 */ /* 0x000fc60000000000 */
        /* <DEDUP_REMOVED lines=19> */
[----:B------:R-:W-:-:S03]  /*0e00*/  IADD3 R9, PT, PT, R19, 0x24, RZ ;  /* 0x0000002413097810 */ /* 0x000fc60007ffe0ff */
        /* <DEDUP_REMOVED lines=9> */
[----:B------:R-:W-:-:S03]  /*0ea0*/  VIADD R3, R19, 0x28 ;  /* 0x0000002813037836 */ /* 0x000fc60000000000 */
        /* <DEDUP_REMOVED lines=29> */
[----:B------:R-:W-:-:S03]  /*1080*/  VIADD R9, R19, 0x34 ;  /* 0x0000003413097836 */ /* 0x000fc60000000000 */
        /* <DEDUP_REMOVED lines=29> */
[----:B------:R-:W-:-:S03]  /*1260*/  VIADD R3, R19, 0x40 ;  /* 0x0000004013037836 */ /* 0x000fc60000000000 */
        /* <DEDUP_REMOVED lines=28> */
[----:B------:R-:W4:Y:S01]  /*1430*/  LDG.E R25, desc[UR10][R2.64] ;  /* 0x0000000a02197981 */ /* 0x000f22000c1e1900 */
[----:B------:R-:W-:-:S03]  /*1440*/  VIADD R9, R19, 0x4c ;  /* 0x0000004c13097836 */ /* 0x000fc60000000000 */
[----:B----4-:R3:W-:Y:S04]  /*1450*/  STG.E desc[UR10][R6.64+0x120], R25 ;  /* 0x0001201906007986 */ /* 0x0107e8000c10190a */
[----:B------:R-:W4:Y:S01]  /*1460*/  LDG.E R27, desc[UR10][R2.64+0x4] ;  /* 0x0000040a021b7981 */ /* 0x000f22000c1e1900 */
[----:B------:R-:W-:-:S03]  /*1470*/  IMAD.WIDE R8, R9, 0x4, R4 ;  /* 0x0000000409087825 */ /* 0x000fc600078e0204 */
[----:B----4-:R3:W-:Y:S04]  /*1480*/  STG.E desc[UR10][R6.64+0x124], R27 ;  /* 0x0001241b06007986 */ /* 0x0107e8000c10190a */
[----:B------:R-:W4:Y:S04]  /*1490*/  LDG.E R29, desc[UR10][R8.64+-0x8] ;  /* 0xfffff80a081d7981 */ /* 0x000f28000c1e1900 */
[----:B----4-:R3:W-:Y:S04]  /*14a0*/  STG.E desc[UR10][R6.64+0x128], R29 ;  /* 0x0001281d06007986 */ /* 0x0107e8000c10190a */
[----:B0-----:R-:W4:Y:S04]  /*14b0*/  LDG.E R11, desc[UR10][R8.64+-0x4] ;  /* 0xfffffc0a080b7981 */ /* 0x001f28000c1e1900 */
[----:B----4-:R3:W-:Y:S04]  /*14c0*/  STG.E desc[UR10][R6.64+0x12c], R11 ;  /* 0x00012c0b06007986 */ /* 0x0107e8000c10190a */
[----:B-1----:R-:W4:Y:S01]  /*14d0*/  LDG.E R13, desc[UR10][R8.64] ;  /* 0x0000000a080d7981 */ /* 0x002f22000c1e1900 */
[----:B------:R-:W-:-:S03]  /*14e0*/  IADD3 R3, PT, PT, R19, 0x50, RZ ;  /* 0x0000005013037810 */ /* 0x000fc60007ffe0ff */
[----:B----4-:R3:W-:Y:S04]  /*14f0*/  STG.E desc[UR10][R6.64+0x130], R13 ;  /* 0x0001300d06007986 */ /* 0x0107e8000c10190a */
[----:B--2---:R-:W2:Y:S01]  /*1500*/  LDG.E R15, desc[UR10][R8.64+0x4] ;  /* 0x0000040a080f7981 */ /* 0x004ea2000c1e1900 */
[----:B------:R-:W-:-:S03]  /*1510*/  IMAD.WIDE R2, R3, 0x4, R4 ;  /* 0x0000000403027825 */ /* 0x000fc600078e0204 */
[----:B--2---:R3:W-:Y:S04]  /*1520*/  STG.E desc[UR10][R6.64+0x134], R15 ;  /* 0x0001340f06007986 */ /* 0x0047e8000c10190a */
[----:B------:R-:W2:Y:S04]  /*1530*/  LDG.E R3, desc[UR10][R2.64+-0x8] ;  /* 0xfffff80a02037981 */ /* 0x000ea8000c1e1900 */
[----:B--2---:R3:W-:Y:S02]  /*1540*/  STG.E desc[UR10][R6.64+0x138], R3 ;  /* 0x0001380306007986 */ /* 0x0047e4000c10190a */
.L_x_8:
[----:B------:R-:W-:Y:S05]  /*1550*/  BSYNC.RECONVERGENT B0 ;  /* 0x0000000000007941 */ /* 0x000fea0003800200 */
.L_x_7:
[----:B01-3--:R-:W0:Y:S01]  /*1560*/  LDC.64 R2, c[0x0][0x398] ;  /* 0x0000e600ff027b82 */ /* 0x00be220000000a00 */
[----:B------:R-:W1:Y:S01]  /*1570*/  LDCU UR5, c[0x0][0x388] ;  /* 0x00007100ff0577ac */ /* 0x000e620008000800 */
[----:B0-----:R-:W2:Y:S01]  /*1580*/  LDG.E R2, desc[UR10][R2.64] ;  /* 0x0000000a02027981 */ /* 0x001ea2000c1e1900 */
[----:B------:R-:W-:-:S04]  /*1590*/  IADD3 R21, PT, PT, R21, UR4, RZ ;  /* 0x0000000415157c10 */ /* 0x000fc8000fffe0ff */
[----:B-1----:R-:W-:Y:S02]  /*15a0*/  ISETP.GE.AND P0, PT, R21, UR5, PT ;  /* 0x0000000515007c0c */ /* 0x002fe4000bf06270 */
[----:B--2---:R-:W-:-:S13]  /*15b0*/  ISETP.EQ.AND P1, PT, R2, RZ, PT ;  /* 0x000000ff0200720c */ /* 0x004fda0003f22270 */
[----:B------:R-:W-:Y:S05]  /*15c0*/  @!P0 BRA P1, `(.L_x_9) ;  /* 0xffffffe800ec8947 */ /* 0x000fea000083ffff */
[----:B------:R-:W-:Y:S05]  /*15d0*/  EXIT ;  /* 0x000000000000794d */ /* 0x000fea0003800000 */
.L_x_10:
[----:B------:R-:W-:-:S00]  /*15e0*/  BRA `(.L_x_10) ;  /* 0xfffffffc00fc7947 */ /* 0x000fc0000383ffff */
[----:B------:R-:W-:-:S00]  /*15f0*/  NOP ;  /* 0x0000000000007918 */ /* 0x000fc00000000000 */
        /* <DEDUP_REMOVED lines=8> */
.L_x_27:


//--------------------- .text._Z7cudaBFSPjS_iPiS0_i --------------------------
	.section	.text._Z7cudaBFSPjS_iPiS0_i,"ax",@progbits
	.align	128
        .global         _Z7cudaBFSPjS_iPiS0_i
        .type           _Z7cudaBFSPjS_iPiS0_i,@function
        .size           _Z7cudaBFSPjS_iPiS0_i,(.L_x_28 - _Z7cudaBFSPjS_iPiS0_i)
        .other          _Z7cudaBFSPjS_iPiS0_i,@"STO_CUDA_ENTRY STV_DEFAULT"
_Z7cudaBFSPjS_iPiS0_i:
.text._Z7cudaBFSPjS_iPiS0_i:
[----:B------:R-:W-:Y:S01]  /*0000*/  LDC R1, c[0x0][0x37c] ;  /* 0x0000df00ff017b82 */ /* 0x000fe20000000800 */
[----:B------:R-:W0:Y:S01]  /*0010*/  S2R R2, SR_CTAID.X ;  /* 0x0000000000027919 */ /* 0x000e220000002500 */
[----:B------:R-:W0:Y:S01]  /*0020*/  LDCU UR6, c[0x0][0x360] ;  /* 0x00006c00ff0677ac */ /* 0x000e220008000800 */
[----:B------:R-:W0:Y:S01]  /*0030*/  S2R R3, SR_TID.X ;  /* 0x0000000000037919 */ /* 0x000e220000002100 */
[----:B------:R-:W1:Y:S01]  /*0040*/  LDCU UR4, c[0x0][0x390] ;  /* 0x00007200ff0477ac */ /* 0x000e620008000800 */
[----:B0-----:R-:W-:-:S05]  /*0050*/  IMAD R2, R2, UR6, R3 ;  /* 0x0000000602027c24 */ /* 0x001fca000f8e0203 */
[----:B-1----:R-:W-:-:S13]  /*0060*/  ISETP.GE.AND P0, PT, R2, UR4, PT ;  /* 0x0000000402007c0c */ /* 0x002fda000bf06270 */
[----:B------:R-:W-:Y:S05]  /*0070*/  @P0 EXIT ;  /* 0x000000000000094d */ /* 0x000fea0003800000 */
[----:B------:R-:W0:Y:S01]  /*0080*/  LDCU UR7, c[0x0][0x3a8] ;  /* 0x00007500ff0777ac */ /* 0x000e220008000800 */
[----:B------:R-:W1:Y:S01]  /*0090*/  LDCU.64 UR4, c[0x0][0x358] ;  /* 0x00006b00ff0477ac */ /* 0x000e620008000a00 */
[----:B0-----:R-:W-:-:S09]  /*00a0*/  UISETP.NE.AND UP0, UPT, UR7, 0x1, UPT ;  /* 0x000000010700788c */ /* 0x001fd2000bf05270 */
[----:B-1----:R-:W-:Y:S05]  /*00b0*/  BRA.U !UP0, `(.L_x_11) ;  /* 0x0000001908907547 */ /* 0x002fea000b800000 */
.L_x_18:
[----:B0-----:R-:W0:Y:S01]  /*00c0*/  LDC.64 R16, c[0x0][0x380] ;  /* 0x0000e000ff107b82 */ /* 0x001e220000000a00 */
[----:B------:R-:W-:Y:S01]  /*00d0*/  IMAD R0, R2, 0x6c, RZ ;  /* 0x0000006c02007824 */ /* 0x000fe200078e02ff */
[----:B------:R-:W-:Y:S04]  /*00e0*/  BSSY.RECONVERGENT B0, `(.L_x_12) ;  /* 0x000000a000007945 */ /* 0x000fe80003800200 */
[----:B------:R-:W-:Y:S02]  /*00f0*/  IADD3 R4, PT, PT, R0, 0x51, RZ ;  /* 0x0000005100047810 */ /* 0x000fe40007ffe0ff */
[----:B-12---:R-:W-:-:S07]  /*0100*/  MOV R3, R0 ;  /* 0x0000000000037202 */ /* 0x006fce0000000f00 */
.L_x_14:
[----:B0-----:R-:W-:-:S06]  /*0110*/  IMAD.WIDE R6, R3, 0x4, R16 ;  /* 0x0000000403067825 */ /* 0x001fcc00078e0210 */
[----:B------:R-:W2:Y:S02]  /*0120*/  LDG.E R6, desc[UR4][R6.64] ;  /* 0x0000000406067981 */ /* 0x000ea4000c1e1900 */
[----:B--2---:R-:W-:-:S13]  /*0130*/  ISETP.NE.AND P0, PT, R6, RZ, PT ;  /* 0x000000ff0600720c */ /* 0x004fda0003f05270 */
[----:B------:R-:W-:Y:S05]  /*0140*/  @!P0 BRA `(.L_x_13) ;  /* 0x00000000000c8947 */ /* 0x000fea0003800000 */
[----:B------:R-:W-:-:S05]  /*0150*/  VIADD R3, R3, 0x1 ;  /* 0x0000000103037836 */ /* 0x000fca0000000000 */
[----:B------:R-:W-:-:S13]  /*0160*/  ISETP.GE.AND P0, PT, R3, R4, PT ;  /* 0x000000040300720c */ /* 0x000fda0003f06270 */
[----:B------:R-:W-:Y:S05]  /*0170*/  @!P0 BRA `(.L_x_14) ;  /* 0xfffffffc00e48947 */ /* 0x000fea000383ffff */
.L_x_13:
[----:B------:R-:W-:Y:S05]  /*0180*/  BSYNC.RECONVERGENT B0 ;  /* 0x0000000000007941 */ /* 0x000fea0003800200 */
.L_x_12:
[----:B------:R-:W-:-:S13]  /*0190*/  ISETP.NE.AND P0, PT, R3, R4, PT ;  /* 0x000000040300720c */ /* 0x000fda0003f05270 */
[----:B------:R-:W-:Y:S05]  /*01a0*/  @!P0 EXIT ;  /* 0x000000000000894d */ /* 0x000fea0003800000 */
[----:B------:R-:W-:-:S05]  /*01b0*/  IADD3 R3, PT, PT, -R0, R3, RZ ;  /* 0x0000000300037210 */ /* 0x000fca0007ffe1ff */
[----:B------:R-:W-:-:S05]  /*01c0*/  IMAD.HI R6, R3, 0x38e38e39, RZ ;  /* 0x38e38e3903067827 */ /* 0x000fca00078e02ff */
[----:B------:R-:W-:-:S04]  /*01d0*/  SHF.R.S32.HI R5, RZ, 0x1, R6 ;  /* 0x00000001ff057819 */ /* 0x000fc80000011406 */
[----:B------:R-:W-:-:S05]  /*01e0*/  LEA.HI R6, R6, R5, RZ, 0x1 ;  /* 0x0000000506067211 */ /* 0x000fca00078f08ff */
[----:B------:R-:W-:-:S05]  /*01f0*/  IMAD R5, R6, -0x9, R3 ;  /* 0xfffffff706057824 */ /* 0x000fca00078e0203 */
[C---:B------:R-:W-:Y:S02]  /*0200*/  PRMT R7, R5.reuse, 0x9910, RZ ;  /* 0x0000991005077816 */ /* 0x040fe400000000ff */
[----:B------:R-:W-:-:S03]  /*0210*/  IADD3 R5, PT, PT, R5, 0x5a, RZ ;  /* 0x0000005a05057810 */ /* 0x000fc60007ffe0ff */
[----:B------:R-:W-:Y:S01]  /*0220*/  IMAD R7, R7, 0x56, RZ ;  /* 0x0000005607077824 */ /* 0x000fe200078e02ff */
[----:B------:R-:W-:-:S04]  /*0230*/  IADD3 R15, PT, PT, R0, R5, RZ ;  /* 0x00000005000f7210 */ /* 0x000fc80007ffe0ff */
[----:B------:R-:W-:Y:S01]  /*0240*/  LOP3.LUT R11, R7, 0xffff, RZ, 0xc0, !PT ;  /* 0x0000ffff070b7812 */ /* 0x000fe200078ec0ff */
[----:B------:R-:W-:-:S03]  /*0250*/  IMAD.HI R7, R3, 0x4bda12f7, RZ ;  /* 0x4bda12f703077827 */ /* 0x000fc600078e02ff */
[----:B------:R-:W-:Y:S01]  /*0260*/  SHF.R.U32.HI R8, RZ, 0xf, R11 ;  /* 0x0000000fff087819 */ /* 0x000fe2000001160b */
[----:B------:R-:W-:Y:S01]  /*0270*/  IMAD.WIDE R14, R15, 0x4, R16 ;  /* 0x000000040f0e7825 */ /* 0x000fe200078e0210 */
[----:B------:R-:W-:Y:S02]  /*0280*/  SHF.R.U32.HI R10, RZ, 0x1f, R7 ;  /* 0x0000001fff0a7819 */ /* 0x000fe40000011607 */
[----:B------:R-:W-:Y:S02]  /*0290*/  LEA.HI R11, R11, R8, RZ, 0x18 ;  /* 0x000000080b0b7211 */ /* 0x000fe400078fc0ff */
[----:B------:R-:W-:Y:S01]  /*02a0*/  LEA.HI.SX32 R7, R7, R10, 0x1d ;  /* 0x0000000a07077211 */ /* 0x000fe200078feaff */
[----:B------:R-:W0:Y:S01]  /*02b0*/  LDC.64 R8, c[0x0][0x380] ;  /* 0x0000e000ff087b82 */ /* 0x000e220000000a00 */
[----:B------:R-:W-:-:S04]  /*02c0*/  LOP3.LUT R12, R11, 0xffff, RZ, 0xc0, !PT ;  /* 0x0000ffff0b0c7812 */ /* 0x000fc800078ec0ff */
[----:B------:R-:W-:Y:S01]  /*02d0*/  PRMT R13, R12, 0x8880, RZ ;  /* 0x000088800c0d7816 */ /* 0x000fe200000000ff */
[----:B------:R-:W-:Y:S02]  /*02e0*/  IMAD R12, R7, 0x3, R0 ;  /* 0x00000003070c7824 */ /* 0x000fe400078e0200 */
[----:B------:R-:W1:Y:S02]  /*02f0*/  LDC.64 R10, c[0x0][0x388] ;  /* 0x0000e200ff0a7b82 */ /* 0x000e640000000a00 */
[----:B------:R-:W-:Y:S01]  /*0300*/  IMAD.MOV.U32 R7, RZ, RZ, R13 ;  /* 0x000000ffff077224 */ /* 0x000fe200078e000d */
[----:B------:R-:W-:Y:S01]  /*0310*/  IADD3 R13, PT, PT, R4, R6, RZ ;  /* 0x00000006040d7210 */ /* 0x000fe20007ffe0ff */
[----:B------:R-:W-:Y:S01]  /*0320*/  IMAD.MOV.U32 R4, RZ, RZ, 0x1 ;  /* 0x00000001ff047424 */ /* 0x000fe200078e00ff */
[----:B------:R-:W-:Y:S02]  /*0330*/  IADD3 R6, PT, PT, R6, 0x51, RZ ;  /* 0x0000005106067810 */ /* 0x000fe40007ffe0ff */
[----:B------:R-:W-:Y:S01]  /*0340*/  IADD3 R7, PT, PT, R12, 0x63, R7 ;  /* 0x000000630c077810 */ /* 0x000fe20007ffe007 */
[----:B------:R-:W-:-:S04]  /*0350*/  IMAD.WIDE R12, R13, 0x4, R16 ;  /* 0x000000040d0c7825 */ /* 0x000fc800078e0210 */
[----:B------:R-:W-:Y:S01]  /*0360*/  IMAD.WIDE R16, R7, 0x4, R16 ;  /* 0x0000000407107825 */ /* 0x000fe200078e0210 */
[----:B------:R-:W-:-:S07]  /*0370*/  IADD3 R7, PT, PT, -R0, R7, RZ ;  /* 0x0000000700077210 */ /* 0x000fce0007ffe1ff */
.L_x_17:
[----:B--2---:R-:W2:Y:S01]  /*0380*/  LDG.E R19, desc[UR4][R12.64] ;  /* 0x000000040c137981 */ /* 0x004ea2000c1e1900 */
[----:B------:R-:W-:Y:S02]  /*0390*/  HFMA2 R21, -RZ, RZ, 0, 5.9604644775390625e-08 ;  /* 0x00000001ff157431 */ /* 0x000fe400000001ff */
[----:B------:R-:W-:Y:S01]  /*03a0*/  VIADD R26, R4, 0xffffffff ;  /* 0xffffffff041a7836 */ /* 0x000fe20000000000 */
[----:B------:R-:W-:Y:S04]  /*03b0*/  BSSY.RECONVERGENT B0, `(.L_x_15) ;  /* 0x000016b000007945 */ /* 0x000fe80003800200 */
[----:B------:R-:W-:-:S04]  /*03c0*/  SHF.L.U32 R26, R21, R26, RZ ;  /* 0x0000001a151a7219 */ /* 0x000fc800000006ff */
[----:B--2---:R-:W-:-:S13]  /*03d0*/  LOP3.LUT P0, RZ, R19, R26, RZ, 0xc0, !PT ;  /* 0x0000001a13ff7212 */ /* 0x004fda000780c0ff */
[----:B------:R-:W-:Y:S05]  /*03e0*/  @!P0 BRA `(.L_x_16) ;  /* 0x00000014009c8947 */ /* 0x000fea0003800000 */
[----:B------:R-:W2:Y:S02]  /*03f0*/  LDG.E R19, desc[UR4][R14.64] ;  /* 0x000000040e137981 */ /* 0x000ea4000c1e1900 */
[----:B--2---:R-:W-:-:S13]  /*0400*/  LOP3.LUT P0, RZ, R19, R26, RZ, 0xc0, !PT ;  /* 0x0000001a13ff7212 */ /* 0x004fda000780c0ff */
[----:B------:R-:W-:Y:S05]  /*0410*/  @!P0 BRA `(.L_x_16) ;  /* 0x0000001400908947 */ /* 0x000fea0003800000 */
[----:B------:R-:W2:Y:S02]  /*0420*/  LDG.E R19, desc[UR4][R16.64] ;  /* 0x0000000410137981 */ /* 0x000ea4000c1e1900 */
[----:B--2---:R-:W-:-:S13]  /*0430*/  LOP3.LUT P0, RZ, R19, R26, RZ, 0xc0, !PT ;  /* 0x0000001a13ff7212 */ /* 0x004fda000780c0ff */
[----:B------:R-:W-:Y:S05]  /*0440*/  @!P0 BRA `(.L_x_16) ;  /* 0x0000001400848947 */ /* 0x000fea0003800000 */
[----:B------:R-:W2:Y:S01]  /*0450*/  S2R R19, SR_LANEID ;  /* 0x0000000000137919 */ /* 0x000ea20000000000 */
[----:B------:R-:W-:Y:S01]  /*0460*/  VOTEU.ANY UR7, UPT, PT ;  /* 0x0000000000077886 */ /* 0x000fe200038e0100 */
[----:B------:R-:W3:Y:S01]  /*0470*/  LDC.64 R22, c[0x0][0x398] ;  /* 0x0000e600ff167b82 */ /* 0x000ee20000000a00 */
[----:B------:R-:W2:Y:S08]  /*0480*/  FLO.U32 R24, UR7 ;  /* 0x0000000700187d00 */ /* 0x000eb000080e0000 */
[----:B------:R-:W3:Y:S01]  /*0490*/  POPC R25, UR7 ;  /* 0x0000000700197d09 */ /* 0x000ee20008000000 */
[----:B--2---:R-:W-:-:S13]  /*04a0*/  ISETP.EQ.U32.AND P0, PT, R24, R19, PT ;  /* 0x000000131800720c */ /* 0x004fda0003f02070 */
[----:B---3--:R-:W2:Y:S01]  /*04b0*/  @P0 ATOMG.E.ADD.STRONG.GPU PT, R25, desc[UR4][R22.64], R25 ;  /* 0x80000019161909a8 */ /* 0x008ea200081ef104 */
[----:B0-----:R-:W-:-:S05]  /*04c0*/  IMAD.WIDE R20, R0, 0x4, R8 ;  /* 0x0000000400147825 */ /* 0x001fca00078e0208 */
[----:B------:R-:W3:Y:S01]  /*04d0*/  LDG.E R27, desc[UR4][R20.64] ;  /* 0x00000004141b7981 */ /* 0x000ee2000c1e1900 */
[----:B------:R-:W0:Y:S02]  /*04e0*/  S2R R18, SR_LTMASK ;  /* 0x0000000000127919 */ /* 0x000e240000003900 */
[----:B0-----:R-:W-:-:S04]  /*04f0*/  LOP3.LUT R18, R18, UR7, RZ, 0xc0, !PT ;  /* 0x0000000712127c12 */ /* 0x001fc8000f8ec0ff */
[----:B------:R-:W0:Y:S01]  /*0500*/  POPC R19, R18 ;  /* 0x0000001200137309 */ /* 0x000e220000000000 */
[----:B--2---:R-:W0:Y:S02]  /*0510*/  SHFL.IDX PT, R28, R25, R24, 0x1f ;  /* 0x00001f18191c7589 */ /* 0x004e2400000e0000 */
[----:B0-----:R-:W-:-:S05]  /*0520*/  IADD3 R28, PT, PT, R28, R19, RZ ;  /* 0x000000131c1c7210 */ /* 0x001fca0007ffe0ff */
[----:B------:R-:W-:-:S04]  /*0530*/  IMAD R28, R28, 0x6c, RZ ;  /* 0x0000006c1c1c7824 */ /* 0x000fc800078e02ff */
[----:B-1----:R-:W-:-:S05]  /*0540*/  IMAD.WIDE R18, R28, 0x4, R10 ;  /* 0x000000041c127825 */ /* 0x002fca00078e020a */
[----:B---3--:R0:W-:Y:S04]  /*0550*/  STG.E desc[UR4][R18.64], R27 ;  /* 0x0000001b12007986 */ /* 0x0081e8000c101904 */
[----:B------:R-:W2:Y:S04]  /*0560*/  LDG.E R29, desc[UR4][R20.64+0x4] ;  /* 0x00000404141d7981 */ /* 0x000ea8000c1e1900 */
[----:B--2---:R1:W-:Y:S04]  /*0570*/  STG.E desc[UR4][R18.64+0x4], R29 ;  /* 0x0000041d12007986 */ /* 0x0043e8000c101904 */
[----:B------:R-:W2:Y:S01]  /*0580*/  LDG.E R23, desc[UR4][R20.64+0x8] ;  /* 0x0000080414177981 */ /* 0x000ea2000c1e1900 */
[----:B------:R-:W-:-:S03]  /*0590*/  VIADD R25, R0, 0x4 ;  /* 0x0000000400197836 */ /* 0x000fc60000000000 */
[----:B--2---:R2:W-:Y:S04]  /*05a0*/  STG.E desc[UR4][R18.64+0x8], R23 ;  /* 0x0000081712007986 */ /* 0x0045e8000c101904 */
[----:B0-----:R-:W3:Y:S01]  /*05b0*/  LDG.E R27, desc[UR4][R20.64+0xc] ;  /* 0x00000c04141b7981 */ /* 0x001ee2000c1e1900 */
[----:B------:R-:W-:Y:S01]  /*05c0*/  IMAD.WIDE R24, R25, 0x4, R8 ;  /* 0x0000000419187825 */ /* 0x000fe200078e0208 */
[----:B------:R-:W-:Y:S02]  /*05d0*/  IADD3 R22, PT, PT, R28, 0x4, RZ ;  /* 0x000000041c167810 */ /* 0x000fe40007ffe0ff */
[----:B---3--:R0:W-:Y:S04]  /*05e0*/  STG.E desc[UR4][R18.64+0xc], R27 ;  /* 0x00000c1b12007986 */ /* 0x0081e8000c101904 */
[----:B-1----:R-:W3:Y:S01]  /*05f0*/  LDG.E R29, desc[UR4][R24.64] ;  /* 0x00000004181d7981 */ /* 0x002ee2000c1e1900 */
[----:B--2---:R-:W-:-:S05]  /*0600*/  IMAD.WIDE R22, R22, 0x4, R10 ;  /* 0x0000000416167825 */ /* 0x004fca00078e020a */
[----:B---3--:R1:W-:Y:S04]  /*0610*/  STG.E desc[UR4][R22.64], R29 ;  /* 0x0000001d16007986 */ /* 0x0083e8000c101904 */
[----:B0-----:R-:W2:Y:S04]  /*0620*/  LDG.E R27, desc[UR4][R24.64+0x4] ;  /* 0x00000404181b7981 */ /* 0x001ea8000c1e1900 */
[----:B--2---:R0:W-:Y:S04]  /*0630*/  STG.E desc[UR4][R22.64+0x4], R27 ;  /* 0x0000041b16007986 */ /* 0x0041e8000c101904 */
[----:B-1----:R-:W2:Y:S01]  /*0640*/  LDG.E R29, desc[UR4][R24.64+0x8] ;  /* 0x00000804181d7981 */ /* 0x002ea2000c1e1900 */
[----:B------:R-:W-:-:S03]  /*0650*/  IADD3 R21, PT, PT, R0, 0x8, RZ ;  /* 0x0000000800157810 */ /* 0x000fc60007ffe0ff */
[----:B--2---:R-:W-:Y:S04]  /*0660*/  STG.E desc[UR4][R22.64+0x8], R29 ;  /* 0x0000081d16007986 */ /* 0x004fe8000c101904 */
[----:B------:R-:W2:Y:S01]  /*0670*/  LDG.E R19, desc[UR4][R24.64+0xc] ;  /* 0x00000c0418137981 */ /* 0x000ea2000c1e1900 */
[----:B------:R-:W-:-:S04]  /*0680*/  IMAD.WIDE R20, R21, 0x4, R8 ;  /* 0x0000000415147825 */ /* 0x000fc800078e0208 */
[----:B------:R-:W-:Y:S01]  /*0690*/  VIADD R18, R28, 0x8 ;  /* 0x000000081c127836 */ /* 0x000fe20000000000 */
[----:B--2---:R1:W-:Y:S04]  /*06a0*/  STG.E desc[UR4][R22.64+0xc], R19 ;  /* 0x00000c1316007986 */ /* 0x0043e8000c101904 */
[----:B0-----:R-:W2:Y:S01]  /*06b0*/  LDG.E R27, desc[UR4][R20.64] ;  /* 0x00000004141b7981 */ /* 0x001ea2000c1e1900 */
[----:B-1----:R-:W-:-:S05]  /*06c0*/  IMAD.WIDE R18, R18, 0x4, R10 ;  /* 0x0000000412127825 */ /* 0x002fca00078e020a */
[----:B--2---:R0:W-:Y:S04]  /*06d0*/  STG.E desc[UR4][R18.64], R27 ;  /* 0x0000001b12007986 */ /* 0x0041e8000c101904 */
[----:B0-----:R-:W2:Y:S04]  /*06e0*/  LDG.E R27, desc[UR4][R20.64+0x4] ;  /* 0x00000404141b7981 */ /* 0x001ea8000c1e1900 */
[----:B--2---:R-:W-:Y:S04]  /*06f0*/  STG.E desc[UR4][R18.64+0x4], R27 ;  /* 0x0000041b12007986 */ /* 0x004fe8000c101904 */
[----:B------:R-:W2:Y:S01]  /*0700*/  LDG.E R29, desc[UR4][R20.64+0x8] ;  /* 0x00000804141d7981 */ /* 0x000ea2000c1e1900 */
[----:B------:R-:W-:-:S03]  /*0710*/  IADD3 R25, PT, PT, R0, 0xc, RZ ;  /* 0x0000000c00197810 */ /* 0x000fc60007ffe0ff */
[----:B--2---:R0:W-:Y:S04]  /*0720*/  STG.E desc[UR4][R18.64+0x8], R29 ;  /* 0x0000081d12007986 */ /* 0x0041e8000c101904 */
[----:B0-----:R-:W2:Y:S01]  /*0730*/  LDG.E R29, desc[UR4][R20.64+0xc] ;  /* 0x00000c04141d7981 */ /* 0x001ea2000c1e1900 */
[----:B------:R-:W-:Y:S01]  /*0740*/  IMAD.WIDE R24, R25, 0x4, R8 ;  /* 0x0000000419187825 */ /* 0x000fe200078e0208 */
[----:B------:R-:W-:Y:S02]  /*0750*/  IADD3 R23, PT, PT, R28, 0xc, RZ ;  /* 0x0000000c1c177810 */ /* 0x000fe40007ffe0ff */
[----:B--2---:R-:W-:Y:S04]  /*0760*/  STG.E desc[UR4][R18.64+0xc], R29 ;  /* 0x00000c1d12007986 */ /* 0x004fe8000c101904 */
[----:B------:R-:W2:Y:S01]  /*0770*/  LDG.E R27, desc[UR4][R24.64] ;  /* 0x00000004181b7981 */ /* 0x000ea2000c1e1900 */
[----:B------:R-:W-:-:S05]  /*0780*/  IMAD.WIDE R22, R23, 0x4, R10 ;  /* 0x0000000417167825 */ /* 0x000fca00078e020a */
[----:B--2---:R0:W-:Y:S04]  /*0790*/  STG.E desc[UR4][R22.64], R27 ;  /* 0x0000001b16007986 */ /* 0x0041e8000c101904 */
[----:B0-----:R-:W2:Y:S04]  /*07a0*/  LDG.E R27, desc[UR4][R24.64+0x4] ;  /* 0x00000404181b7981 */ /* 0x001ea8000c1e1900 */
[----:B--2---:R-:W-:Y:S04]  /*07b0*/  STG.E desc[UR4][R22.64+0x4], R27 ;  /* 0x0000041b16007986 */ /* 0x004fe8000c101904 */
[----:B------:R-:W2:Y:S01]  /*07c0*/  LDG.E R29, desc[UR4][R24.64+0x8] ;  /* 0x00000804181d7981 */ /* 0x000ea2000c1e1900 */
[----:B------:R-:W-:-:S03]  /*07d0*/  VIADD R21, R0, 0x10 ;  /* 0x0000001000157836 */ /* 0x000fc60000000000 */
[----:B--2---:R0:W-:Y:S04]  /*07e0*/  STG.E desc[UR4][R22.64+0x8], R29 ;  /* 0x0000081d16007986 */ /* 0x0041e8000c101904 */
[----:B------:R-:W2:Y:S01]  /*07f0*/  LDG.E R19, desc[UR4][R24.64+0xc] ;  /* 0x00000c0418137981 */ /* 0x000ea2000c1e1900 */
[----:B------:R-:W-:Y:S01]  /*0800*/  IMAD.WIDE R20, R21, 0x4, R8 ;  /* 0x0000000415147825 */ /* 0x000fe200078e0208 */
[----:B------:R-:W-:Y:S02]  /*0810*/  IADD3 R18, PT, PT, R28, 0x10, RZ ;  /* 0x000000101c127810 */ /* 0x000fe40007ffe0ff */
[----:B--2---:R1:W-:Y:S04]  /*0820*/  STG.E desc[UR4][R22.64+0xc], R19 ;  /* 0x00000c1316007986 */ /* 0x0043e8000c101904 */
[----:B0-----:R-:W2:Y:S01]  /*0830*/  LDG.E R29, desc[UR4][R20.64] ;  /* 0x00000004141d7981 */ /* 0x001ea2000c1e1900 */
[----:B-1----:R-:W-:-:S05]  /*0840*/  IMAD.WIDE R18, R18, 0x4, R10 ;  /* 0x0000000412127825 */ /* 0x002fca00078e020a */
[----:B--2---:R-:W-:Y:S04]  /*0850*/  STG.E desc[UR4][R18.64], R29 ;  /* 0x0000001d12007986 */ /* 0x004fe8000c101904 */
[----:B------:R-:W2:Y:S04]  /*0860*/  LDG.E R27, desc[UR4][R20.64+0x4] ;  /* 0x00000404141b7981 */ /* 0x000ea8000c1e1900 */
[----:B--2---:R0:W-:Y:S04]  /*0870*/  STG.E desc[UR4][R18.64+0x4], R27 ;  /* 0x0000041b12007986 */ /* 0x0041e8000c101904 */
[----:B0-----:R-:W2:Y:S01]  /*0880*/  LDG.E R27, desc[UR4][R20.64+0x8] ;  /* 0x00000804141b7981 */ /* 0x001ea2000c1e1900 */
[----:B------:R-:W-:-:S03]  /*0890*/  IADD3 R25, PT, PT, R0, 0x14, RZ ;  /* 0x0000001400197810 */ /* 0x000fc60007ffe0ff */
[----:B--2---:R0:W-:Y:S04]  /*08a0*/  STG.E desc[UR4][R18.64+0x8], R27 ;  /* 0x0000081b12007986 */ /* 0x0041e8000c101904 */
[----:B------:R-:W2:Y:S01]  /*08b0*/  LDG.E R29, desc[UR4][R20.64+0xc] ;  /* 0x00000c04141d7981 */ /* 0x000ea2000c1e1900 */
[----:B------:R-:W-:-:S04]  /*08c0*/  IMAD.WIDE R24, R25, 0x4, R8 ;  /* 0x0000000419187825 */ /* 0x000fc800078e0208 */
[----:B------:R-:W-:Y:S01]  /*08d0*/  VIADD R23, R28, 0x14 ;  /* 0x000000141c177836 */ /* 0x000fe20000000000 */
[----:B--2---:R1:W-:Y:S04]  /*08e0*/  STG.E desc[UR4][R18.64+0xc], R29 ;  /* 0x00000c1d12007986 */ /* 0x0043e8000c101904 */
[----:B0-----:R-:W2:Y:S01]  /*08f0*/  LDG.E R27, desc[UR4][R24.64] ;  /* 0x00000004181b7981 */ /* 0x001ea2000c1e1900 */
[----:B------:R-:W-:-:S05]  /*0900*/  IMAD.WIDE R22, R23, 0x4, R10 ;  /* 0x0000000417167825 */ /* 0x000fca00078e020a */
[----:B--2---:R0:W-:Y:S04]  /*0910*/  STG.E desc[UR4][R22.64], R27 ;  /* 0x0000001b16007986 */ /* 0x0041e8000c101904 */
[----:B-1----:R-:W2:Y:S04]  /*0920*/  LDG.E R29, desc[UR4][R24.64+0x4] ;  /* 0x00000404181d7981 */ /* 0x002ea8000c1e1900 */
[----:B--2---:R1:W-:Y:S04]  /*0930*/  STG.E desc[UR4][R22.64+0x4], R29 ;  /* 0x0000041d16007986 */ /* 0x0043e8000c101904 */
[----:B0-----:R-:W2:Y:S01]  /*0940*/  LDG.E R27, desc[UR4][R24.64+0x8] ;  /* 0x00000804181b7981 */ /* 0x001ea2000c1e1900 */
[----:B------:R-:W-:-:S03]  /*0950*/  IADD3 R21, PT, PT, R0, 0x18, RZ ;  /* 0x0000001800157810 */ /* 0x000fc60007ffe0ff */
[----:B--2---:R-:W-:Y:S04]  /*0960*/  STG.E desc[UR4][R22.64+0x8], R27 ;  /* 0x0000081b16007986 */ /* 0x004fe8000c101904 */
[----:B------:R-:W2:Y:S01]  /*0970*/  LDG.E R19, desc[UR4][R24.64+0xc] ;  /* 0x00000c0418137981 */ /* 0x000ea2000c1e1900 */
[----:B------:R-:W-:Y:S01]  /*0980*/  IMAD.WIDE R20, R21, 0x4, R8 ;  /* 0x0000000415147825 */ /* 0x000fe200078e0208 */
[----:B------:R-:W-:Y:S02]  /*0990*/  IADD3 R18, PT, PT, R28, 0x18, RZ ;  /* 0x000000181c127810 */ /* 0x000fe40007ffe0ff */
[----:B--2---:R0:W-:Y:S04]  /*09a0*/  STG.E desc[UR4][R22.64+0xc], R19 ;  /* 0x00000c1316007986 */ /* 0x0041e8000c101904 */
[----:B-1----:R-:W2:Y:S01]  /*09b0*/  LDG.E R29, desc[UR4][R20.64] ;  /* 0x00000004141d7981 */ /* 0x002ea2000c1e1900 */
[----:B0-----:R-:W-:-:S05]  /*09c0*/  IMAD.WIDE R18, R18, 0x4, R10 ;  /* 0x0000000412127825 */ /* 0x001fca00078e020a */
[----:B--2---:R-:W-:Y:S04]  /*09d0*/  STG.E desc[UR4][R18.64], R29 ;  /* 0x0000001d12007986 */ /* 0x004fe8000c101904 */
[----:B------:R-:W2:Y:S04]  /*09e0*/  LDG.E R27, desc[UR4][R20.64+0x4] ;  /* 0x00000404141b7981 */ /* 0x000ea8000c1e1900 */
[----:B--2---:R0:W-:Y:S04]  /*09f0*/  STG.E desc[UR4][R18.64+0x4], R27 ;  /* 0x0000041b12007986 */ /* 0x0041e8000c101904 */
[----:B0-----:R-:W2:Y:S01]  /*0a00*/  LDG.E R27, desc[UR4][R20.64+0x8] ;  /* 0x00000804141b7981 */ /* 0x001ea2000c1e1900 */
[----:B------:R-:W-:-:S03]  /*0a10*/  VIADD R25, R0, 0x1c ;  /* 0x0000001c00197836 */ /* 0x000fc60000000000 */
[----:B--2---:R0:W-:Y:S04]  /*0a20*/  STG.E desc[UR4][R18.64+0x8], R27 ;  /* 0x0000081b12007986 */ /* 0x0041e8000c101904 */
[----:B------:R-:W2:Y:S01]  /*0a30*/  LDG.E R29, desc[UR4][R20.64+0xc] ;  /* 0x00000c04141d7981 */ /* 0x000ea2000c1e1900 */
[----:B------:R-:W-:Y:S01]  /*0a40*/  IMAD.WIDE R24, R25, 0x4, R8 ;  /* 0x0000000419187825 */ /* 0x000fe200078e0208 */
[----:B------:R-:W-:Y:S02]  /*0a50*/  IADD3 R23, PT, PT, R28, 0x1c, RZ ;  /* 0x0000001c1c177810 */ /* 0x000fe40007ffe0ff */
        /* <DEDUP_REMOVED lines=10> */
[----:B------:R-:W-:-:S04]  /*0b00*/  IMAD.WIDE R20, R21, 0x4, R8 ;  /* 0x0000000415147825 */ /* 0x000fc800078e0208 */
[----:B------:R-:W-:Y:S01]  /*0b10*/  VIADD R18, R28, 0x20 ;  /* 0x000000201c127836 */ /* 0x000fe20000000000 */
[----:B--2---:R0:W-:Y:S04]  /*0b20*/  STG.E desc[UR4][R22.64+0xc], R19 ;  /* 0x00000c1316007986 */ /* 0x0041e8000c101904 */
[----:B-1----:R-:W2:Y:S01]  /*0b30*/  LDG.E R29, desc[UR4][R20.64] ;  /* 0x00000004141d7981 */ /* 0x002ea2000c1e1900 */
[----:B0-----:R-:W-:-:S05]  /*0b40*/  IMAD.WIDE R18, R18, 0x4, R10 ;  /* 0x0000000412127825 */ /* 0x001fca00078e020a */
[----:B--2---:R-:W-:Y:S04]  /*0b50*/  STG.E desc[UR4][R18.64], R29 ;  /* 0x0000001d12007986 */ /* 0x004fe8000c101904 */
[----:B------:R-:W2:Y:S04]  /*0b60*/  LDG.E R27, desc[UR4][R20.64+0x4] ;  /* 0x00000404141b7981 */ /* 0x000ea8000c1e1900 */
[----:B--2---:R0:W-:Y:S04]  /*0b70*/  STG.E desc[UR4][R18.64+0x4], R27 ;  /* 0x0000041b12007986 */ /* 0x0041e8000c101904 */
[----:B0-----:R-:W2:Y:S01]  /*0b80*/  LDG.E R27, desc[UR4][R20.64+0x8] ;  /* 0x00000804141b7981 */ /* 0x001ea2000c1e1900 */
[----:B------:R-:W-:-:S03]  /*0b90*/  IADD3 R25, PT, PT, R0, 0x24, RZ ;  /* 0x0000002400197810 */ /* 0x000fc60007ffe0ff */
        /* <DEDUP_REMOVED lines=11> */
[----:B------:R-:W-:-:S03]  /*0c50*/  VIADD R21, R0, 0x28 ;  /* 0x0000002800157836 */ /* 0x000fc60000000000 */
        /* <DEDUP_REMOVED lines=185> */
[----:B------:R-:W2:Y:S01]  /*17f0*/  LDG.E R29, desc[UR4][R22.64] ;  /* 0x00000004161d7981 */ /* 0x000ea2000c1e1900 */
[----:B0-----:R-:W-:-:S05]  /*1800*/  IMAD.WIDE R24, R24, 0x4, R10 ;  /* 0x0000000418187825 */ /* 0x001fca00078e020a */
[----:B--2---:R0:W-:Y:S04]  /*1810*/  STG.E desc[UR4][R24.64], R29 ;  /* 0x0000001d18007986 */ /* 0x0041e8000c101904 */
[----:B0-----:R-:W2:Y:S04]  /*1820*/  LDG.E R29, desc[UR4][R22.64+0x4] ;  /* 0x00000404161d7981 */ /* 0x001ea8000c1e1900 */
[----:B--2---:R-:W-:Y:S04]  /*1830*/  STG.E desc[UR4][R24.64+0x4], R29 ;  /* 0x0000041d18007986 */ /* 0x004fe8000c101904 */
[----:B------:R-:W2:Y:S01]  /*1840*/  LDG.E R20, desc[UR4][R22.64+0x8] ;  /* 0x0000080416147981 */ /* 0x000ea2000c1e1900 */
[----:B------:R-:W-:-:S03]  /*1850*/  IADD3 R21, PT, PT, R0, 0x68, RZ ;  /* 0x0000006800157810 */ /* 0x000fc60007ffe0ff */
[----:B--2---:R-:W-:Y:S04]  /*1860*/  STG.E desc[UR4][R24.64+0x8], R20 ;  /* 0x0000081418007986 */ /* 0x004fe8000c101904 */
[----:B------:R-:W2:Y:S01]  /*1870*/  LDG.E R27, desc[UR4][R22.64+0xc] ;  /* 0x00000c04161b7981 */ /* 0x000ea2000c1e1900 */
[----:B------:R-:W-:-:S04]  /*1880*/  IMAD.WIDE R18, R21, 0x4, R8 ;  /* 0x0000000415127825 */ /* 0x000fc800078e0208 */
[----:B------:R-:W-:Y:S01]  /*1890*/  VIADD R21, R28, 0x68 ;  /* 0x000000681c157836 */ /* 0x000fe20000000000 */
[----:B--2---:R0:W-:Y:S04]  /*18a0*/  STG.E desc[UR4][R24.64+0xc], R27 ;  /* 0x00000c1b18007986 */ /* 0x0041e8000c101904 */
[----:B0-----:R-:W2:Y:S01]  /*18b0*/  LDG.E R27, desc[UR4][R18.64] ;  /* 0x00000004121b7981 */ /* 0x001ea2000c1e1900 */
[----:B------:R-:W-:-:S05]  /*18c0*/  IMAD.WIDE R24, R21, 0x4, R10 ;  /* 0x0000000415187825 */ /* 0x000fca00078e020a */
[----:B--2---:R-:W-:Y:S04]  /*18d0*/  STG.E desc[UR4][R24.64], R27 ;  /* 0x0000001b18007986 */ /* 0x004fe8000c101904 */
[----:B------:R-:W2:Y:S04]  /*18e0*/  LDG.E R29, desc[UR4][R18.64+0x4] ;  /* 0x00000404121d7981 */ /* 0x000ea8000c1e1900 */
[----:B--2---:R-:W-:Y:S04]  /*18f0*/  STG.E desc[UR4][R24.64+0x4], R29 ;  /* 0x0000041d18007986 */ /* 0x004fe8000c101904 */
[----:B------:R-:W2:Y:S01]  /*1900*/  LDG.E R21, desc[UR4][R18.64+0x8] ;  /* 0x0000080412157981 */ /* 0x000ea2000c1e1900 */
[----:B------:R-:W-:-:S03]  /*1910*/  IADD3 R22, PT, PT, R3, R28, RZ ;  /* 0x0000001c03167210 */ /* 0x000fc60007ffe0ff */
[----:B--2---:R0:W-:Y:S04]  /*1920*/  STG.E desc[UR4][R24.64+0x8], R21 ;  /* 0x0000081518007986 */ /* 0x0041e8000c101904 */
[----:B------:R-:W2:Y:S01]  /*1930*/  LDG.E R23, desc[UR4][R18.64+0xc] ;  /* 0x00000c0412177981 */ /* 0x000ea2000c1e1900 */
[----:B------:R-:W-:-:S05]  /*1940*/  IADD3 R20, PT, PT, R6, R28, RZ ;  /* 0x0000001c06147210 */ /* 0x000fca0007ffe0ff */
[--C-:B0-----:R-:W-:Y:S01]  /*1950*/  IMAD.WIDE R20, R20, 0x4, R10.reuse ;  /* 0x0000000414147825 */ /* 0x101fe200078e020a */
[----:B--2---:R0:W-:Y:S03]  /*1960*/  STG.E desc[UR4][R24.64+0xc], R23 ;  /* 0x00000c1718007986 */ /* 0x0041e6000c101904 */
[----:B0-----:R-:W-:-:S05]  /*1970*/  IMAD.WIDE R22, R22, 0x4, R10 ;  /* 0x0000000416167825 */ /* 0x001fca00078e020a */
[----:B------:R0:W-:Y:S04]  /*1980*/  STG.E desc[UR4][R22.64], R4 ;  /* 0x0000000416007986 */ /* 0x0001e8000c101904 */
[----:B------:R-:W2:Y:S01]  /*1990*/  LDG.E R27, desc[UR4][R20.64] ;  /* 0x00000004141b7981 */ /* 0x000ea2000c1e1900 */
[----:B------:R-:W-:-:S04]  /*19a0*/  IMAD.IADD R29, R5, 0x1, R28 ;  /* 0x00000001051d7824 */ /* 0x000fc800078e021c */
[----:B------:R-:W-:Y:S01]  /*19b0*/  IMAD.WIDE R18, R29, 0x4, R10 ;  /* 0x000000041d127825 */ /* 0x000fe200078e020a */
[----:B--2---:R-:W-:-:S05]  /*19c0*/  LOP3.LUT R27, R27, R26, RZ, 0x30, !PT ;  /* 0x0000001a1b1b7212 */ /* 0x004fca00078e30ff */
[----:B------:R2:W-:Y:S04]  /*19d0*/  STG.E desc[UR4][R20.64], R27 ;  /* 0x0000001b14007986 */ /* 0x0005e8000c101904 */
[----:B------:R-:W3:Y:S01]  /*19e0*/  LDG.E R29, desc[UR4][R18.64] ;  /* 0x00000004121d7981 */ /* 0x000ee2000c1e1900 */
[----:B------:R-:W-:-:S05]  /*19f0*/  IADD3 R28, PT, PT, R7, R28, RZ ;  /* 0x0000001c071c7210 */ /* 0x000fca0007ffe0ff */
[----:B------:R-:W-:Y:S01]  /*1a00*/  IMAD.WIDE R24, R28, 0x4, R10 ;  /* 0x000000041c187825 */ /* 0x000fe200078e020a */
[----:B---3--:R-:W-:-:S05]  /*1a10*/  LOP3.LUT R29, R29, R26, RZ, 0x30, !PT ;  /* 0x0000001a1d1d7212 */ /* 0x008fca00078e30ff */
[----:B------:R2:W-:Y:S04]  /*1a20*/  STG.E desc[UR4][R18.64], R29 ;  /* 0x0000001d12007986 */ /* 0x0005e8000c101904 */
[----:B0-----:R-:W3:Y:S02]  /*1a30*/  LDG.E R23, desc[UR4][R24.64] ;  /* 0x0000000418177981 */ /* 0x001ee4000c1e1900 */
[----:B---3--:R-:W-:-:S05]  /*1a40*/  LOP3.LUT R23, R23, R26, RZ, 0x30, !PT ;  /* 0x0000001a17177212 */ /* 0x008fca00078e30ff */
[----:B------:R2:W-:Y:S02]  /*1a50*/  STG.E desc[UR4][R24.64], R23 ;  /* 0x0000001718007986 */ /* 0x0005e4000c101904 */
.L_x_16:
[----:B------:R-:W-:Y:S05]  /*1a60*/  BSYNC.RECONVERGENT B0 ;  /* 0x0000000000007941 */ /* 0x000fea0003800200 */
.L_x_15:
[----:B------:R-:W-:-:S04]  /*1a70*/  IADD3 R4, PT, PT, R4, 0x1, RZ ;  /* 0x0000000104047810 */ /* 0x000fc80007ffe0ff */
[----:B------:R-:W-:-:S13]  /*1a80*/  ISETP.NE.AND P0, PT, R4, 0xa, PT ;  /* 0x0000000a0400780c */ /* 0x000fda0003f05270 */
[----:B------:R-:W-:Y:S05]  /*1a90*/  @P0 BRA `(.L_x_17) ;  /* 0xffffffe800380947 */ /* 0x000fea000383ffff */
[----:B------:R-:W3:Y:S01]  /*1aa0*/  LDC R3, c[0x0][0x370] ;  /* 0x0000dc00ff037b82 */ /* 0x000ee20000000800 */
[----:B------:R-:W4:Y:S01]  /*1ab0*/  LDCU UR7, c[0x0][0x390] ;  /* 0x00007200ff0777ac */ /* 0x000f220008000800 */
[----:B---3--:R-:W-:-:S05]  /*1ac0*/  IMAD R2, R3, UR6, R2 ;  /* 0x0000000603027c24 */ /* 0x008fca000f8e0202 */
[----:B----4-:R-:W-:-:S13]  /*1ad0*/  ISETP.GE.AND P0, PT, R2, UR7, PT ;  /* 0x0000000702007c0c */ /* 0x010fda000bf06270 */
[----:B------:R-:W-:Y:S05]  /*1ae0*/  @!P0 BRA `(.L_x_18) ;  /* 0xffffffe400748947 */ /* 0x000fea000383ffff */
[----:B------:R-:W-:Y:S05]  /*1af0*/  EXIT ;  /* 0x000000000000794d */ /* 0x000fea0003800000 */
.L_x_11:
[----:B------:R-:W0:Y:S01]  /*1b00*/  LDC.64 R10, c[0x0][0x380] ;  /* 0x0000e000ff0a7b82 */ /* 0x000e220000000a00 */
[----:B------:R-:W-:Y:S01]  /*1b10*/  IMAD R3, R2, 0x6c, RZ ;  /* 0x0000006c02037824 */ /* 0x000fe200078e02ff */
[----:B------:R-:W-:Y:S03]  /*1b20*/  BSSY.RECONVERGENT B0, `(.L_x_19) ;  /* 0x000000a000007945 */ /* 0x000fe60003800200 */
[----:B------:R-:W-:Y:S01]  /*1b30*/  VIADD R7, R3, 0x51 ;  /* 0x0000005103077836 */ /* 0x000fe20000000000 */
[----:B------:R-:W-:-:S07]  /*1b40*/  MOV R0, R3 ;  /* 0x0000000300007202 */ /* 0x000fce0000000f00 */
.L_x_21:
[----:B0-----:R-:W-:-:S06]  /*1b50*/  IMAD.WIDE R4, R0, 0x4, R10 ;  /* 0x0000000400047825 */ /* 0x001fcc00078e020a */
[----:B------:R-:W2:Y:S02]  /*1b60*/  LDG.E R4, desc[UR4][R4.64] ;  /* 0x0000000404047981 */ /* 0x000ea4000c1e1900 */
[----:B--2---:R-:W-:-:S13]  /*1b70*/  ISETP.NE.AND P0, PT, R4, RZ, PT ;  /* 0x000000ff0400720c */ /* 0x004fda0003f05270 */
[----:B------:R-:W-:Y:S05]  /*1b80*/  @!P0 BRA `(.L_x_20) ;  /* 0x00000000000c8947 */ /* 0x000fea0003800000 */
[----:B------:R-:W-:-:S04]  /*1b90*/  IADD3 R0, PT, PT, R0, 0x1, RZ ;  /* 0x0000000100007810 */ /* 0x000fc80007ffe0ff */
[----:B------:R-:W-:-:S13]  /*1ba0*/  ISETP.GE.AND P0, PT, R0, R7, PT ;  /* 0x000000070000720c */ /* 0x000fda0003f06270 */
[----:B------:R-:W-:Y:S05]  /*1bb0*/  @!P0 BRA `(.L_x_21) ;  /* 0xfffffffc00e48947 */ /* 0x000fea000383ffff */
.L_x_20:
[----:B------:R-:W-:Y:S05]  /*1bc0*/  BSYNC.RECONVERGENT B0 ;  /* 0x0000000000007941 */ /* 0x000fea0003800200 */
.L_x_19:
[----:B------:R-:W-:-:S13]  /*1bd0*/  ISETP.NE.AND P0, PT, R0, R7, PT ;  /* 0x000000070000720c */ /* 0x000fda0003f05270 */
[----:B------:R-:W-:Y:S05]  /*1be0*/  @!P0 EXIT ;  /* 0x000000000000894d */ /* 0x000fea0003800000 */
[----:B------:R-:W-:-:S04]  /*1bf0*/  IMAD.IADD R4, R0, 0x1, -R3 ;  /* 0x0000000100047824 */ /* 0x000fc800078e0a03 */
[----:B------:R-:W-:-:S05]  /*1c00*/  IMAD.HI R5, R4, 0x38e38e39, RZ ;  /* 0x38e38e3904057827 */ /* 0x000fca00078e02ff */
[----:B------:R-:W-:-:S04]  /*1c10*/  SHF.R.S32.HI R0, RZ, 0x1, R5 ;  /* 0x00000001ff007819 */ /* 0x000fc80000011405 */
[----:B------:R-:W-:-:S05]  /*1c20*/  LEA.HI R5, R5, R0, RZ, 0x1 ;  /* 0x0000000005057211 */ /* 0x000fca00078f08ff */
[----:B------:R-:W-:-:S05]  /*1c30*/  IMAD R6, R5, -0x9, R4 ;  /* 0xfffffff705067824 */ /* 0x000fca00078e0204 */
[C---:B------:R-:W-:Y:S02]  /*1c40*/  PRMT R0, R6.reuse, 0x9910, RZ ;  /* 0x0000991006007816 */ /* 0x040fe400000000ff */
[----:B------:R-:W-:-:S03]  /*1c50*/  IADD3 R9, PT, PT, R6, 0x5a, RZ ;  /* 0x0000005a06097810 */ /* 0x000fc60007ffe0ff */
        /* <DEDUP_REMOVED lines=8> */
[----:B------:R-:W-:-:S03]  /*1ce0*/  PRMT R8, R8, 0x8880, RZ ;  /* 0x0000888008087816 */ /* 0x000fc600000000ff */
[----:B------:R-:W-:Y:S01]  /*1cf0*/  IMAD R7, R0, 0x3, R3 ;  /* 0x0000000300077824 */ /* 0x000fe200078e0203 */
[----:B------:R-:W-:Y:S01]  /*1d00*/  MOV R0, R8 ;  /* 0x0000000800007202 */ /* 0x000fe20000000f00 */
[----:B------:R-:W-:-:S03]  /*1d10*/  VIADD R8, R5, 0x51 ;  /* 0x0000005105087836 */ /* 0x000fc60000000000 */
[----:B------:R-:W-:Y:S01]  /*1d20*/  IADD3 R0, PT, PT, R7, 0x63, R0 ;  /* 0x0000006307007810 */ /* 0x000fe20007ffe000 */
[----:B------:R-:W-:-:S03]  /*1d30*/  HFMA2 R7, -RZ, RZ, 0, 5.9604644775390625e-08 ;  /* 0x00000001ff077431 */ /* 0x000fc600000001ff */
[----:B------:R-:W-:Y:S01]  /*1d40*/  IADD3 R22, PT, PT, -R3, R0, RZ ;  /* 0x0000000003167210 */ /* 0x000fe20007ffe1ff */
[----:B------:R-:W-:-:S07]  /*1d50*/  IMAD.WIDE R10, R0, 0x4, R10 ;  /* 0x00000004000a7825 */ /* 0x000fce00078e020a */
.L_x_25:
[----:B------:R-:W0:Y:S01]  /*1d60*/  LDC.64 R12, c[0x0][0x380] ;  /* 0x0000e000ff0c7b82 */ /* 0x000e220000000a00 */
[----:B------:R-:W-:-:S05]  /*1d70*/  IADD3 R15, PT, PT, R3, 0x51, R5 ;  /* 0x00000051030f7810 */ /* 0x000fca0007ffe005 */
[----:B0-----:R-:W-:-:S06]  /*1d80*/  IMAD.WIDE R14, R15, 0x4, R12 ;  /* 0x000000040f0e7825 */ /* 0x001fcc00078e020c */
[----:B------:R-:W2:Y:S01]  /*1d90*/  LDG.E R14, desc[UR4][R14.64] ;  /* 0x000000040e0e7981 */ /* 0x000ea2000c1e1900 */
[----:B------:R-:W-:Y:S01]  /*1da0*/  IMAD.MOV.U32 R0, RZ, RZ, 0x1 ;  /* 0x00000001ff007424 */ /* 0x000fe200078e00ff */
[----:B------:R-:W-:Y:S01]  /*1db0*/  IADD3 R23, PT, PT, R7, -0x1, RZ ;  /* 0xffffffff07177810 */ /* 0x000fe20007ffe0ff */
[----:B------:R-:W-:Y:S03]  /*1dc0*/  BSSY.RECONVERGENT B0, `(.L_x_22) ;  /* 0x000005c000007945 */ /* 0x000fe60003800200 */
[----:B------:R-:W-:-:S04]  /*1dd0*/  SHF.L.U32 R23, R0, R23, RZ ;  /* 0x0000001700177219 */ /* 0x000fc800000006ff */
[----:B--2---:R-:W-:-:S13]  /*1de0*/  LOP3.LUT P0, RZ, R14, R23, RZ, 0xc0, !PT ;  /* 0x000000170eff7212 */ /* 0x004fda000780c0ff */
[----:B------:R-:W-:Y:S05]  /*1df0*/  @!P0 BRA `(.L_x_23) ;  /* 0x0000000400608947 */ /* 0x000fea0003800000 */
[----:B------:R-:W-:-:S05]  /*1e00*/  IADD3 R15, PT, PT, R3, 0x5a, R6 ;  /* 0x0000005a030f7810 */ /* 0x000fca0007ffe006 */
[----:B------:R-:W-:-:S06]  /*1e10*/  IMAD.WIDE R12, R15, 0x4, R12 ;  /* 0x000000040f0c7825 */ /* 0x000fcc00078e020c */
[----:B------:R-:W2:Y:S02]  /*1e20*/  LDG.E R12, desc[UR4][R12.64] ;  /* 0x000000040c0c7981 */ /* 0x000ea4000c1e1900 */
[----:B--2---:R-:W-:-:S13]  /*1e30*/  LOP3.LUT P0, RZ, R12, R23, RZ, 0xc0, !PT ;  /* 0x000000170cff7212 */ /* 0x004fda000780c0ff */
[----:B------:R-:W-:Y:S05]  /*1e40*/  @!P0 BRA `(.L_x_23) ;  /* 0x00000004004c8947 */ /* 0x000fea0003800000 */
[----:B------:R-:W2:Y:S02]  /*1e50*/  LDG.E R0, desc[UR4][R10.64] ;  /* 0x000000040a007981 */ /* 0x000ea4000c1e1900 */
[----:B--2---:R-:W-:-:S13]  /*1e60*/  LOP3.LUT P0, RZ, R0, R23, RZ, 0xc0, !PT ;  /* 0x0000001700ff7212 */ /* 0x004fda000780c0ff */
[----:B------:R-:W-:Y:S05]  /*1e70*/  @!P0 BRA `(.L_x_23) ;  /* 0x0000000400408947 */ /* 0x000fea0003800000 */
[----:B------:R-:W0:Y:S01]  /*1e80*/  S2R R17, SR_LANEID ;  /* 0x0000000000117919 */ /* 0x000e220000000000 */
[----:B------:R-:W-:Y:S01]  /*1e90*/  VOTEU.ANY UR7, UPT, PT ;  /* 0x0000000000077886 */ /* 0x000fe200038e0100 */
[----:B------:R-:W1:Y:S01]  /*1ea0*/  LDC.64 R12, c[0x0][0x398] ;  /* 0x0000e600ff0c7b82 */ /* 0x000e620000000a00 */
[----:B------:R-:W0:Y:S08]  /*1eb0*/  FLO.U32 R14, UR7 ;  /* 0x00000007000e7d00 */ /* 0x000e3000080e0000 */
[----:B------:R-:W1:Y:S01]  /*1ec0*/  POPC R15, UR7 ;  /* 0x00000007000f7d09 */ /* 0x000e620008000000 */
[----:B0-----:R-:W-:-:S13]  /*1ed0*/  ISETP.EQ.U32.AND P0, PT, R14, R17, PT ;  /* 0x000000110e00720c */ /* 0x001fda0003f02070 */
[----:B-1----:R-:W2:Y:S01]  /*1ee0*/  @P0 ATOMG.E.ADD.STRONG.GPU PT, R13, desc[UR4][R12.64], R15 ;  /* 0x8000000f0c0d09a8 */ /* 0x002ea200081ef104 */
[----:B------:R-:W-:Y:S01]  /*1ef0*/  HFMA2 R26, -RZ, RZ, 0, 0 ;  /* 0x00000000ff1a7431 */ /* 0x000fe200000001ff */
[----:B------:R-:W0:Y:S02]  /*1f00*/  S2R R16, SR_LTMASK ;  /* 0x0000000000107919 */ /* 0x000e240000003900 */
[----:B0-----:R-:W-:-:S06]  /*1f10*/  LOP3.LUT R16, R16, UR7, RZ, 0xc0, !PT ;  /* 0x0000000710107c12 */ /* 0x001fcc000f8ec0ff */
[----:B------:R-:W0:Y:S01]  /*1f20*/  POPC R16, R16 ;  /* 0x0000001000107309 */ /* 0x000e220000000000 */
[----:B--2---:R-:W0:Y:S02]  /*1f30*/  SHFL.IDX PT, R25, R13, R14, 0x1f ;  /* 0x00001f0e0d197589 */ /* 0x004e2400000e0000 */
[----:B0-----:R-:W-:-:S05]  /*1f40*/  IADD3 R25, PT, PT, R25, R16, RZ ;  /* 0x0000001019197210 */ /* 0x001fca0007ffe0ff */
[C---:B------:R-:W-:Y:S02]  /*1f50*/  IMAD R0, R25.reuse, 0x51, RZ ;  /* 0x0000005119007824 */ /* 0x040fe400078e02ff */
[----:B------:R-:W-:-:S07]  /*1f60*/  IMAD R24, R25, 0x6c, R4 ;  /* 0x0000006c19187824 */ /* 0x000fce00078e0204 */
.L_x_24:
[----:B0-----:R-:W0:Y:S01]  /*1f70*/  LDC.64 R16, c[0x0][0x380] ;  /* 0x0000e000ff107b82 */ /* 0x001e220000000a00 */
[----:B------:R-:W-:-:S07]  /*1f80*/  IADD3 R27, PT, PT, R3, R26, RZ ;  /* 0x0000001a031b7210 */ /* 0x000fce0007ffe0ff */
[----:B------:R-:W1:Y:S01]  /*1f90*/  LDC.64 R12, c[0x0][0x388] ;  /* 0x0000e200ff0c7b82 */ /* 0x000e620000000a00 */
[----:B0-----:R-:W-:-:S05]  /*1fa0*/  IMAD.WIDE R16, R27, 0x4, R16 ;  /* 0x000000041b107825 */ /* 0x001fca00078e0210 */
[----:B------:R-:W2:Y:S01]  /*1fb0*/  LDG.E R29, desc[UR4][R16.64] ;  /* 0x00000004101d7981 */ /* 0x000ea2000c1e1900 */
[----:B------:R-:W-:Y:S01]  /*1fc0*/  ISETP.NE.AND P1, PT, R27, R24, PT ;  /* 0x000000181b00720c */ /* 0x000fe20003f25270 */
[----:B------:R-:W-:-:S04]  /*1fd0*/  IMAD R15, R25, 0x6c, R26 ;  /* 0x0000006c190f7824 */ /* 0x000fc800078e021a */
[----:B-1----:R-:W-:Y:S01]  /*1fe0*/  IMAD.WIDE R14, R15, 0x4, R12 ;  /* 0x000000040f0e7825 */ /* 0x002fe200078e020c */
[----:B--2---:R-:W-:-:S04]  /*1ff0*/  ISETP.NE.OR P1, PT, R29, RZ, !P1 ;  /* 0x000000ff1d00720c */ /* 0x004fc80004f25670 */
[----:B------:R-:W-:Y:S09]  /*2000*/  STG.E desc[UR4][R14.64], R29 ;  /* 0x0000001d0e007986 */ /* 0x000ff2000c101904 */
[----:B------:R-:W0:Y:S02]  /*2010*/  @!P1 LDC.64 R20, c[0x0][0x3a0] ;  /* 0x0000e800ff149b82 */ /* 0x000e240000000a00 */
[----:B0-----:R-:W-:-:S05]  /*2020*/  @!P1 IMAD.WIDE R20, R0, 0x4, R20 ;  /* 0x0000000400149825 */ /* 0x001fca00078e0214 */
[----:B------:R-:W-:Y:S04]  /*2030*/  @!P1 STG.E desc[UR4][R20.64], R26 ;  /* 0x0000001a14009986 */ /* 0x000fe8000c101904 */
[----:B------:R-:W2:Y:S01]  /*2040*/  LDG.E R28, desc[UR4][R16.64+0x4] ;  /* 0x00000404101c7981 */ /* 0x000ea2000c1e1900 */
[----:B------:R-:W-:Y:S01]  /*2050*/  VIADD R19, R27, 0x1 ;  /* 0x000000011b137836 */ /* 0x000fe20000000000 */
[----:B------:R-:W-:-:S04]  /*2060*/  @!P1 IADD3 R0, PT, PT, R0, 0x1, RZ ;  /* 0x0000000100009810 */ /* 0x000fc80007ffe0ff */
[----:B------:R-:W-:-:S04]  /*2070*/  ISETP.NE.AND P0, PT, R19, R24, PT ;  /* 0x000000181300720c */ /* 0x000fc80003f05270 */
[----:B--2---:R-:W-:Y:S01]  /*2080*/  ISETP.NE.OR P0, PT, R28, RZ, !P0 ;  /* 0x000000ff1c00720c */ /* 0x004fe20004705670 */
[----:B------:R0:W-:-:S12]  /*2090*/  STG.E desc[UR4][R14.64+0x4], R28 ;  /* 0x0000041c0e007986 */ /* 0x0001d8000c101904 */
[----:B------:R-:W1:Y:S01]  /*20a0*/  @!P0 LDC.64 R18, c[0x0][0x3a0] ;  /* 0x0000e800ff128b82 */ /* 0x000e620000000a00 */
[----:B0-----:R-:W-:Y:S01]  /*20b0*/  @!P0 IADD3 R28, PT, PT, R26, 0x1, RZ ;  /* 0x000000011a1c8810 */ /* 0x001fe20007ffe0ff */
[----:B-1----:R-:W-:-:S05]  /*20c0*/  @!P0 IMAD.WIDE R18, R0, 0x4, R18 ;  /* 0x0000000400128825 */ /* 0x002fca00078e0212 */
[----:B------:R0:W-:Y:S04]  /*20d0*/  @!P0 STG.E desc[UR4][R18.64], R28 ;  /* 0x0000001c12008986 */ /* 0x0001e8000c101904 */
[----:B0-----:R-:W2:Y:S01]  /*20e0*/  LDG.E R28, desc[UR4][R16.64+0x8] ;  /* 0x00000804101c7981 */ /* 0x001ea2000c1e1900 */
[----:B------:R-:W-:Y:S01]  /*20f0*/  IMAD R29, R25, 0x6c, R4 ;  /* 0x0000006c191d7824 */ /* 0x000fe200078e0204 */
[C---:B------:R-:W-:Y:S02]  /*2100*/  IADD3 R20, PT, PT, R27.reuse, 0x2, RZ ;  /* 0x000000021b147810 */ /* 0x040fe40007ffe0ff */
[----:B------:R-:W-:Y:S02]  /*2110*/  @!P0 IADD3 R0, PT, PT, R0, 0x1, RZ ;  /* 0x0000000100008810 */ /* 0x000fe40007ffe0ff */
[----:B------:R-:W-:Y:S01]  /*2120*/  ISETP.NE.AND P1, PT, R20, R29, PT ;  /* 0x0000001d1400720c */ /* 0x000fe20003f25270 */
[----:B------:R-:W-:-:S05]  /*2130*/  VIADD R20, R27, 0x3 ;  /* 0x000000031b147836 */ /* 0x000fca0000000000 */
[----:B------:R-:W-:Y:S02]  /*2140*/  ISETP.NE.AND P2, PT, R20, R29, PT ;  /* 0x0000001d1400720c */ /* 0x000fe40003f45270 */
[----:B--2---:R-:W-:Y:S01]  /*2150*/  ISETP.NE.OR P1, PT, R28, RZ, !P1 ;  /* 0x000000ff1c00720c */ /* 0x004fe20004f25670 */
[----:B------:R0:W-:-:S12]  /*2160*/  STG.E desc[UR4][R14.64+0x8], R28 ;  /* 0x0000081c0e007986 */ /* 0x0001d8000c101904 */
[----:B------:R-:W1:Y:S01]  /*2170*/  @!P1 LDC.64 R20, c[0x0][0x3a0] ;  /* 0x0000e800ff149b82 */ /* 0x000e620000000a00 */
[----:B------:R-:W-:Y:S01]  /*2180*/  @!P1 IADD3 R27, PT, PT, R26, 0x2, RZ ;  /* 0x000000021a1b9810 */ /* 0x000fe20007ffe0ff */
[----:B-1----:R-:W-:-:S05]  /*2190*/  @!P1 IMAD.WIDE R20, R0, 0x4, R20 ;  /* 0x0000000400149825 */ /* 0x002fca00078e0214 */
[----:B------:R0:W-:Y:S04]  /*21a0*/  @!P1 STG.E desc[UR4][R20.64], R27 ;  /* 0x0000001b14009986 */ /* 0x0001e8000c101904 */
[----:B------:R-:W2:Y:S01]  /*21b0*/  LDG.E R17, desc[UR4][R16.64+0xc] ;  /* 0x00000c0410117981 */ /* 0x000ea2000c1e1900 */
[----:B------:R-:W-:Y:S02]  /*21c0*/  @!P1 IADD3 R0, PT, PT, R0, 0x1, RZ ;  /* 0x0000000100009810 */ /* 0x000fe40007ffe0ff */
[----:B--2---:R-:W-:Y:S01]  /*21d0*/  ISETP.NE.OR P0, PT, R17, RZ, !P2 ;  /* 0x000000ff1100720c */ /* 0x004fe20005705670 */
[----:B------:R0:W-:-:S12]  /*21e0*/  STG.E desc[UR4][R14.64+0xc], R17 ;  /* 0x00000c110e007986 */ /* 0x0001d8000c101904 */
[----:B------:R-:W1:Y:S01]  /*21f0*/  @!P0 LDC.64 R18, c[0x0][0x3a0] ;  /* 0x0000e800ff128b82 */ /* 0x000e620000000a00 */
[C---:B------:R-:W-:Y:S01]  /*2200*/  @!P0 VIADD R16, R26.reuse, 0x3 ;  /* 0x000000031a108836 */ /* 0x040fe20000000000 */
[----:B------:R-:W-:-:S04]  /*2210*/  IADD3 R26, PT, PT, R26, 0x4, RZ ;  /* 0x000000041a1a7810 */ /* 0x000fc80007ffe0ff */
[----:B------:R-:W-:Y:S01]  /*2220*/  ISETP.NE.AND P1, PT, R26, 0x6c, PT ;  /* 0x0000006c1a00780c */ /* 0x000fe20003f25270 */
[C---:B-1----:R-:W-:Y:S01]  /*2230*/  @!P0 IMAD.WIDE R18, R0.reuse, 0x4, R18 ;  /* 0x0000000400128825 */ /* 0x042fe200078e0212 */
[----:B------:R-:W-:-:S04]  /*2240*/  @!P0 IADD3 R0, PT, PT, R0, 0x1, RZ ;  /* 0x0000000100008810 */ /* 0x000fc80007ffe0ff */
[----:B------:R0:W-:Y:S07]  /*2250*/  @!P0 STG.E desc[UR4][R18.64], R16 ;  /* 0x0000001012008986 */ /* 0x0001ee000c101904 */
[----:B------:R-:W-:Y:S05]  /*2260*/  @P1 BRA `(.L_x_24) ;  /* 0xfffffffc00401947 */ /* 0x000fea000383ffff */
[----:B0-----:R-:W-:Y:S02]  /*2270*/  IMAD R17, R25, 0x6c, R8 ;  /* 0x0000006c19117824 */ /* 0x001fe400078e0208 */
[----:B------:R-:W-:-:S04]  /*2280*/  IMAD.WIDE R18, R29, 0x4, R12 ;  /* 0x000000041d127825 */ /* 0x000fc800078e020c */
[----:B------:R-:W-:Y:S01]  /*2290*/  IMAD.WIDE R16, R17, 0x4, R12 ;  /* 0x0000000411107825 */ /* 0x000fe200078e020c */
[----:B------:R0:W-:Y:S04]  /*22a0*/  STG.E desc[UR4][R18.64], R7 ;  /* 0x0000000712007986 */ /* 0x0001e8000c101904 */
[----:B------:R-:W2:Y:S01]  /*22b0*/  LDG.E R0, desc[UR4][R16.64] ;  /* 0x0000000410007981 */ /* 0x000ea2000c1e1900 */
[----:B------:R-:W-:-:S04]  /*22c0*/  IMAD R15, R25, 0x6c, R9 ;  /* 0x0000006c190f7824 */ /* 0x000fc800078e0209 */
[----:B------:R-:W-:Y:S01]  /*22d0*/  IMAD.WIDE R14, R15, 0x4, R12 ;  /* 0x000000040f0e7825 */ /* 0x000fe200078e020c */
[----:B--2---:R-:W-:-:S05]  /*22e0*/  LOP3.LUT R21, R0, R23, RZ, 0x30, !PT ;  /* 0x0000001700157212 */ /* 0x004fca00078e30ff */
[----:B------:R0:W-:Y:S04]  /*22f0*/  STG.E desc[UR4][R16.64], R21 ;  /* 0x0000001510007986 */ /* 0x0001e8000c101904 */
[----:B------:R-:W2:Y:S01]  /*2300*/  LDG.E R0, desc[UR4][R14.64] ;  /* 0x000000040e007981 */ /* 0x000ea2000c1e1900 */
[----:B------:R-:W-:-:S04]  /*2310*/  IMAD R27, R25, 0x6c, R22 ;  /* 0x0000006c191b7824 */ /* 0x000fc800078e0216 */
[----:B------:R-:W-:Y:S01]  /*2320*/  IMAD.WIDE R12, R27, 0x4, R12 ;  /* 0x000000041b0c7825 */ /* 0x000fe200078e020c */
[----:B--2---:R-:W-:-:S05]  /*2330*/  LOP3.LUT R25, R0, R23, RZ, 0x30, !PT ;  /* 0x0000001700197212 */ /* 0x004fca00078e30ff */
[----:B------:R0:W-:Y:S04]  /*2340*/  STG.E desc[UR4][R14.64], R25 ;  /* 0x000000190e007986 */ /* 0x0001e8000c101904 */
[----:B------:R-:W2:Y:S02]  /*2350*/  LDG.E R0, desc[UR4][R12.64] ;  /* 0x000000040c007981 */ /* 0x000ea4000c1e1900 */
[----:B--2---:R-:W-:-:S05]  /*2360*/  LOP3.LUT R23, R0, R23, RZ, 0x30, !PT ;  /* 0x0000001700177212 */ /* 0x004fca00078e30ff */
[----:B------:R0:W-:Y:S02]  /*2370*/  STG.E desc[UR4][R12.64], R23 ;  /* 0x000000170c007986 */ /* 0x0001e4000c101904 */
.L_x_23:
[----:B------:R-:W-:Y:S05]  /*2380*/  BSYNC.RECONVERGENT B0 ;  /* 0x0000000000007941 */ /* 0x000fea0003800200 */
.L_x_22:
[----:B0-----:R-:W-:-:S04]  /*2390*/  IADD3 R7, PT, PT, R7, 0x1, RZ ;  /* 0x0000000107077810 */ /* 0x001fc80007ffe0ff */
[----:B------:R-:W-:-:S13]  /*23a0*/  ISETP.NE.AND P0, PT, R7, 0xa, PT ;  /* 0x0000000a0700780c */ /* 0x000fda0003f05270 */
[----:B------:R-:W-:Y:S05]  /*23b0*/  @P0 BRA `(.L_x_25) ;  /* 0xfffffff800680947 */ /* 0x000fea000383ffff */
[----:B------:R-:W0:Y:S01]  /*23c0*/  LDCU UR7, c[0x0][0x360] ;  /* 0x00006c00ff0777ac */ /* 0x000e220008000800 */
[----:B------:R-:W0:Y:S01]  /*23d0*/  LDC R3, c[0x0][0x370] ;  /* 0x0000dc00ff037b82 */ /* 0x000e220000000800 */
[----:B------:R-:W1:Y:S01]  /*23e0*/  LDCU UR8, c[0x0][0x390] ;  /* 0x00007200ff0877ac */ /* 0x000e620008000800 */
[----:B0-----:R-:W-:-:S05]  /*23f0*/  IMAD R2, R3, UR7, R2 ;  /* 0x0000000703027c24 */ /* 0x001fca000f8e0202 */
[----:B-1----:R-:W-:-:S13]  /*2400*/  ISETP.GE.AND P0, PT, R2, UR8, PT ;  /* 0x0000000802007c0c */ /* 0x002fda000bf06270 */
[----:B------:R-:W-:Y:S05]  /*2410*/  @!P0 BRA `(.L_x_11) ;  /* 0xfffffff400b88947 */ /* 0x000fea000383ffff */
[----:B------:R-:W-:Y:S05]  /*2420*/  EXIT ;  /* 0x000000000000794d */ /* 0x000fea0003800000 */
.L_x_26:
        /* <DEDUP_REMOVED lines=13> */
.L_x_28:


//--------------------- .nv.shared.reserved.0     --------------------------
	.section	.nv.shared.reserved.0,"aw",@nobits
	.weak		__nv_reservedSMEM_offset_0_alias
	.size		__nv_reservedSMEM_offset_0_alias, 0, 64
	.other		__nv_reservedSMEM_offset_0_alias,@"STO_CUDA_RESERVED_SHARED STV_DEFAULT"
__nv_reservedSMEM_offset_0_alias:
	.zero		0
	.zero		64


//--------------------- .nv.constant0._Z7cudaDFSPjiPiS0_S_ --------------------------
	.section	.nv.constant0._Z7cudaDFSPjiPiS0_S_,"a",@progbits
	.sectionflags	@""
	.align	4
.nv.constant0._Z7cudaDFSPjiPiS0_S_:
	.zero		936


//--------------------- .nv.constant0._Z7cudaBFSPjS_iPiS0_i --------------------------
	.section	.nv.constant0._Z7cudaBFSPjS_iPiS0_i,"a",@progbits
	.sectionflags	@""
	.align	4
.nv.constant0._Z7cudaBFSPjS_iPiS0_i:
	.zero		940


//--------------------- SYMBOLS --------------------------

	.type		.nv.reservedSmem.offset0,@object
	.size		.nv.reservedSmem.offset0,0x4
